	.target	sm_103a

	.elftype	@"ET_EXEC"


//--------------------- .note.nv.tkinfo           --------------------------
	.section	.note.nv.tkinfo,"",@"SHT_NOTE"
	.sectionflags	@"SHF_NOTE_NV_TKINFO"
	.tkinfo
        /*0018*/ 	.word	0x00000002
        /*0030*/ 	.string	""
        /*0030*/ 	.string	"ptxas"
        /*0030*/ 	.string	"Cuda compilation tools, release 13.0, V13.0.88"
        /*0030*/ 	.string	"Build cuda_13.0.r13.0/compiler.36424714_0"
        /*0030*/ 	.string	"-arch sm_103a -m 64 "



//--------------------- .note.nv.cuinfo           --------------------------
	.section	.note.nv.cuinfo,"",@"SHT_NOTE"
	.sectionflags	@"SHF_NOTE_NV_CUINFO"
        /*0018*/ 	.short	0x0002
        /*001a*/ 	.short	0x0067
        /*001c*/ 	.short	0x0082
	.zero		2


//--------------------- .nv.info                  --------------------------
	.section	.nv.info,"",@"SHT_CUDA_INFO"
	.align	4


	//----- nvinfo : EIATTR_REGCOUNT
	.align		4
        /*0000*/ 	.byte	0x04, 0x2f
        /*0002*/ 	.short	(.L_12 - .L_11)
	.align		4
.L_11:
        /*0004*/ 	.word	index@(_ZN7cutlass13device_kernelIN5flash11enable_sm90INS1_16FlashAttnFwdSm90INS1_25CollectiveMainloopFwdSm90ILi2EN4cute5tupleIJNS5_1CILi1EEES8_S8_EEENS6_IJNS7_ILi64EEESA_SA_EEELi512ENS_10bfloat16_tEfNS_4arch4Sm90ELb1ELb0ELb0ELb1ELb0ELb1ELb1ELb0ELb0ELb1ELb0ELb0EEENS1_21CollectiveEpilogueFwdINS6_IJSA_NS7_ILi512EEESA_EEES9_SC_SE_Li256ELb1ELb1ELb0ELb0EEENS1_36VarlenDynamicPersistentTileSchedulerILi64ELi64ELi256ELi128ELb0ELb1ELb1ELb1ELb1ELb1EEEEEEEEEvNT_6ParamsE)
        /*0008*/ 	.word	0x00000004


	//----- nvinfo : EIATTR_FRAME_SIZE
	.align		4
.L_12:
        /*000c*/ 	.byte	0x04, 0x11
        /*000e*/ 	.short	(.L_14 - .L_13)
	.align		4
.L_13:
        /*0010*/ 	.word	index@(_ZN7cutlass13device_kernelIN5flash11enable_sm90INS1_16FlashAttnFwdSm90INS1_25CollectiveMainloopFwdSm90ILi2EN4cute5tupleIJNS5_1CILi1EEES8_S8_EEENS6_IJNS7_ILi64EEESA_SA_EEELi512ENS_10bfloat16_tEfNS_4arch4Sm90ELb1ELb0ELb0ELb1ELb0ELb1ELb1ELb0ELb0ELb1ELb0ELb0EEENS1_21CollectiveEpilogueFwdINS6_IJSA_NS7_ILi512EEESA_EEES9_SC_SE_Li256ELb1ELb1ELb0ELb0EEENS1_36VarlenDynamicPersistentTileSchedulerILi64ELi64ELi256ELi128ELb0ELb1ELb1ELb1ELb1ELb1EEEEEEEEEvNT_6ParamsE)
        /*0014*/ 	.word	0x00000000


	//----- nvinfo : EIATTR_REGCOUNT
	.align		4
.L_14:
        /*0018*/ 	.byte	0x04, 0x2f
        /*001a*/ 	.short	(.L_16 - .L_15)
	.align		4
.L_15:
        /*001c*/ 	.word	index@(_ZN7cutlass13device_kernelIN5flash11enable_sm90INS1_16FlashAttnFwdSm90INS1_25CollectiveMainloopFwdSm90ILi2EN4cute5tupleIJNS5_1CILi1EEES8_S8_EEENS6_IJNS7_ILi64EEESA_SA_EEELi512ENS_10bfloat16_tEfNS_4arch4Sm90ELb1ELb0ELb0ELb1ELb0ELb0ELb1ELb0ELb0ELb1ELb0ELb0EEENS1_21CollectiveEpilogueFwdINS6_IJSA_NS7_ILi512EEESA_EEES9_SC_SE_Li256ELb1ELb1ELb0ELb0EEENS1_36VarlenDynamicPersistentTileSchedulerILi64ELi64ELi256ELi128ELb0ELb1ELb1ELb1ELb1ELb1EEEEEEEEEvNT_6ParamsE)
        /*0020*/ 	.word	0x00000004


	//----- nvinfo : EIATTR_FRAME_SIZE
	.align		4
.L_16:
        /*0024*/ 	.byte	0x04, 0x11
        /*0026*/ 	.short	(.L_18 - .L_17)
	.align		4
.L_17:
        /*0028*/ 	.word	index@(_ZN7cutlass13device_kernelIN5flash11enable_sm90INS1_16FlashAttnFwdSm90INS1_25CollectiveMainloopFwdSm90ILi2EN4cute5tupleIJNS5_1CILi1EEES8_S8_EEENS6_IJNS7_ILi64EEESA_SA_EEELi512ENS_10bfloat16_tEfNS_4arch4Sm90ELb1ELb0ELb0ELb1ELb0ELb0ELb1ELb0ELb0ELb1ELb0ELb0EEENS1_21CollectiveEpilogueFwdINS6_IJSA_NS7_ILi512EEESA_EEES9_SC_SE_Li256ELb1ELb1ELb0ELb0EEENS1_36VarlenDynamicPersistentTileSchedulerILi64ELi64ELi256ELi128ELb0ELb1ELb1ELb1ELb1ELb1EEEEEEEEEvNT_6ParamsE)
        /*002c*/ 	.word	0x00000000


	//----- nvinfo : EIATTR_REGCOUNT
	.align		4
.L_18:
        /*0030*/ 	.byte	0x04, 0x2f
        /*0032*/ 	.short	(.L_20 - .L_19)
	.align		4
.L_19:
        /*0034*/ 	.word	index@(_ZN7cutlass13device_kernelIN5flash11enable_sm90INS1_16FlashAttnFwdSm90INS1_25CollectiveMainloopFwdSm90ILi2EN4cute5tupleIJNS5_1CILi1EEES8_S8_EEENS6_IJNS7_ILi64EEESA_SA_EEELi512ENS_10bfloat16_tEfNS_4arch4Sm90ELb1ELb0ELb0ELb1ELb0ELb1ELb0ELb0ELb0ELb1ELb0ELb0EEENS1_21CollectiveEpilogueFwdINS6_IJSA_NS7_ILi512EEESA_EEES9_SC_SE_Li256ELb1ELb1ELb0ELb0EEENS1_36VarlenDynamicPersistentTileSchedulerILi64ELi64ELi256ELi128ELb0ELb1ELb1ELb1ELb1ELb1EEEEEEEEEvNT_6ParamsE)
        /*0038*/ 	.word	0x00000004


	//----- nvinfo : EIATTR_FRAME_SIZE
	.align		4
.L_20:
        /*003c*/ 	.byte	0x04, 0x11
        /*003e*/ 	.short	(.L_22 - .L_21)
	.align		4
.L_21:
        /*0040*/ 	.word	index@(_ZN7cutlass13device_kernelIN5flash11enable_sm90INS1_16FlashAttnFwdSm90INS1_25CollectiveMainloopFwdSm90ILi2EN4cute5tupleIJNS5_1CILi1EEES8_S8_EEENS6_IJNS7_ILi64EEESA_SA_EEELi512ENS_10bfloat16_tEfNS_4arch4Sm90ELb1ELb0ELb0ELb1ELb0ELb1ELb0ELb0ELb0ELb1ELb0ELb0EEENS1_21CollectiveEpilogueFwdINS6_IJSA_NS7_ILi512EEESA_EEES9_SC_SE_Li256ELb1ELb1ELb0ELb0EEENS1_36VarlenDynamicPersistentTileSchedulerILi64ELi64ELi256ELi128ELb0ELb1ELb1ELb1ELb1ELb1EEEEEEEEEvNT_6ParamsE)
        /*0044*/ 	.word	0x00000000


	//----- nvinfo : EIATTR_REGCOUNT
	.align		4
.L_22:
        /*0048*/ 	.byte	0x04, 0x2f
        /*004a*/ 	.short	(.L_24 - .L_23)
	.align		4
.L_23:
        /*004c*/ 	.word	index@(_ZN7cutlass13device_kernelIN5flash11enable_sm90INS1_16FlashAttnFwdSm90INS1_25CollectiveMainloopFwdSm90ILi2EN4cute5tupleIJNS5_1CILi1EEES8_S8_EEENS6_IJNS7_ILi64EEESA_SA_EEELi512ENS_10bfloat16_tEfNS_4arch4Sm90ELb1ELb0ELb0ELb1ELb0ELb0ELb0ELb0ELb0ELb1ELb0ELb0EEENS1_21CollectiveEpilogueFwdINS6_IJSA_NS7_ILi512EEESA_EEES9_SC_SE_Li256ELb1ELb1ELb0ELb0EEENS1_36VarlenDynamicPersistentTileSchedulerILi64ELi64ELi256ELi128ELb0ELb1ELb1ELb1ELb1ELb1EEEEEEEEEvNT_6ParamsE)
        /*0050*/ 	.word	0x00000004


	//----- nvinfo : EIATTR_FRAME_SIZE
	.align		4
.L_24:
        /*0054*/ 	.byte	0x04, 0x11
        /*0056*/ 	.short	(.L_26 - .L_25)
	.align		4
.L_25:
        /*0058*/ 	.word	index@(_ZN7cutlass13device_kernelIN5flash11enable_sm90INS1_16FlashAttnFwdSm90INS1_25CollectiveMainloopFwdSm90ILi2EN4cute5tupleIJNS5_1CILi1EEES8_S8_EEENS6_IJNS7_ILi64EEESA_SA_EEELi512ENS_10bfloat16_tEfNS_4arch4Sm90ELb1ELb0ELb0ELb1ELb0ELb0ELb0ELb0ELb0ELb1ELb0ELb0EEENS1_21CollectiveEpilogueFwdINS6_IJSA_NS7_ILi512EEESA_EEES9_SC_SE_Li256ELb1ELb1ELb0ELb0EEENS1_36VarlenDynamicPersistentTileSchedulerILi64ELi64ELi256ELi128ELb0ELb1ELb1ELb1ELb1ELb1EEEEEEEEEvNT_6ParamsE)
        /*005c*/ 	.word	0x00000000


	//----- nvinfo : EIATTR_REGCOUNT
	.align		4
.L_26:
        /*0060*/ 	.byte	0x04, 0x2f
        /*0062*/ 	.short	(.L_28 - .L_27)
	.align		4
.L_27:
        /*0064*/ 	.word	index@(_ZN7cutlass13device_kernelIN5flash11enable_sm90INS1_16FlashAttnFwdSm90INS1_25CollectiveMainloopFwdSm90ILi2EN4cute5tupleIJNS5_1CILi1EEES8_S8_EEENS6_IJNS7_ILi64EEESA_SA_EEELi512ENS_10bfloat16_tEfNS_4arch4Sm90ELb1ELb0ELb0ELb0ELb0ELb0ELb1ELb0ELb0ELb1ELb0ELb0EEENS1_21CollectiveEpilogueFwdINS6_IJSA_NS7_ILi512EEESA_EEES9_SC_SE_Li256ELb0ELb1ELb0ELb0EEENS1_30DynamicPersistentTileSchedulerILi256ELi128ELb0ELb1ELb1EEEEEEEEEvNT_6ParamsE)
        /*0068*/ 	.word	0x00000004


	//----- nvinfo : EIATTR_FRAME_SIZE
	.align		4
.L_28:
        /*006c*/ 	.byte	0x04, 0x11
        /*006e*/ 	.short	(.L_30 - .L_29)
	.align		4
.L_29:
        /*0070*/ 	.word	index@(_ZN7cutlass13device_kernelIN5flash11enable_sm90INS1_16FlashAttnFwdSm90INS1_25CollectiveMainloopFwdSm90ILi2EN4cute5tupleIJNS5_1CILi1EEES8_S8_EEENS6_IJNS7_ILi64EEESA_SA_EEELi512ENS_10bfloat16_tEfNS_4arch4Sm90ELb1ELb0ELb0ELb0ELb0ELb0ELb1ELb0ELb0ELb1ELb0ELb0EEENS1_21CollectiveEpilogueFwdINS6_IJSA_NS7_ILi512EEESA_EEES9_SC_SE_Li256ELb0ELb1ELb0ELb0EEENS1_30DynamicPersistentTileSchedulerILi256ELi128ELb0ELb1ELb1EEEEEEEEEvNT_6ParamsE)
        /*0074*/ 	.word	0x00000000


	//----- nvinfo : EIATTR_REGCOUNT
	.align		4
.L_30:
        /*0078*/ 	.byte	0x04, 0x2f
        /*007a*/ 	.short	(.L_32 - .L_31)
	.align		4
.L_31:
        /*007c*/ 	.word	index@(_ZN7cutlass13device_kernelIN5flash11enable_sm90INS1_16FlashAttnFwdSm90INS1_25CollectiveMainloopFwdSm90ILi2EN4cute5tupleIJNS5_1CILi1EEES8_S8_EEENS6_IJNS7_ILi64EEESA_SA_EEELi512ENS_10bfloat16_tEfNS_4arch4Sm90ELb1ELb0ELb0ELb0ELb0ELb0ELb0ELb0ELb0ELb1ELb0ELb0EEENS1_21CollectiveEpilogueFwdINS6_IJSA_NS7_ILi512EEESA_EEES9_SC_SE_Li256ELb0ELb1ELb0ELb0EEENS1_30DynamicPersistentTileSchedulerILi256ELi128ELb0ELb1ELb1EEEEEEEEEvNT_6ParamsE)
        /*0080*/ 	.word	0x00000004


	//----- nvinfo : EIATTR_FRAME_SIZE
	.align		4
.L_32:
        /*0084*/ 	.byte	0x04, 0x11
        /*0086*/ 	.short	(.L_34 - .L_33)
	.align		4
.L_33:
        /*0088*/ 	.word	index@(_ZN7cutlass13device_kernelIN5flash11enable_sm90INS1_16FlashAttnFwdSm90INS1_25CollectiveMainloopFwdSm90ILi2EN4cute5tupleIJNS5_1CILi1EEES8_S8_EEENS6_IJNS7_ILi64EEESA_SA_EEELi512ENS_10bfloat16_tEfNS_4arch4Sm90ELb1ELb0ELb0ELb0ELb0ELb0ELb0ELb0ELb0ELb1ELb0ELb0EEENS1_21CollectiveEpilogueFwdINS6_IJSA_NS7_ILi512EEESA_EEES9_SC_SE_Li256ELb0ELb1ELb0ELb0EEENS1_30DynamicPersistentTileSchedulerILi256ELi128ELb0ELb1ELb1EEEEEEEEEvNT_6ParamsE)
        /*008c*/ 	.word	0x00000000


	//----- nvinfo : EIATTR_REGCOUNT
	.align		4
.L_34:
        /*0090*/ 	.byte	0x04, 0x2f
        /*0092*/ 	.short	(.L_36 - .L_35)
	.align		4
.L_35:
        /*0094*/ 	.word	index@(_ZN7cutlass13device_kernelIN5flash11enable_sm90INS1_16FlashAttnFwdSm90INS1_25CollectiveMainloopFwdSm90ILi2EN4cute5tupleIJNS5_1CILi1EEES8_S8_EEENS6_IJNS7_ILi64EEESA_SA_EEELi512ENS_10bfloat16_tEfNS_4arch4Sm90ELb0ELb1ELb0ELb1ELb0ELb1ELb1ELb0ELb0ELb1ELb0ELb0EEENS1_21CollectiveEpilogueFwdINS6_IJSA_NS7_ILi512EEESA_EEES9_SC_SE_Li256ELb1ELb1ELb0ELb0EEENS1_36VarlenDynamicPersistentTileSchedulerILi64ELi64ELi256ELi128ELb0ELb1ELb1ELb1ELb0ELb1EEEEEEEEEvNT_6ParamsE)
        /*0098*/ 	.word	0x00000004


	//----- nvinfo : EIATTR_FRAME_SIZE
	.align		4
.L_36:
        /*009c*/ 	.byte	0x04, 0x11
        /*009e*/ 	.short	(.L_38 - .L_37)
	.align		4
.L_37:
        /*00a0*/ 	.word	index@(_ZN7cutlass13device_kernelIN5flash11enable_sm90INS1_16FlashAttnFwdSm90INS1_25CollectiveMainloopFwdSm90ILi2EN4cute5tupleIJNS5_1CILi1EEES8_S8_EEENS6_IJNS7_ILi64EEESA_SA_EEELi512ENS_10bfloat16_tEfNS_4arch4Sm90ELb0ELb1ELb0ELb1ELb0ELb1ELb1ELb0ELb0ELb1ELb0ELb0EEENS1_21CollectiveEpilogueFwdINS6_IJSA_NS7_ILi512EEESA_EEES9_SC_SE_Li256ELb1ELb1ELb0ELb0EEENS1_36VarlenDynamicPersistentTileSchedulerILi64ELi64ELi256ELi128ELb0ELb1ELb1ELb1ELb0ELb1EEEEEEEEEvNT_6ParamsE)
        /*00a4*/ 	.word	0x00000000


	//----- nvinfo : EIATTR_REGCOUNT
	.align		4
.L_38:
        /*00a8*/ 	.byte	0x04, 0x2f
        /*00aa*/ 	.short	(.L_40 - .L_39)
	.align		4
.L_39:
        /*00ac*/ 	.word	index@(_ZN7cutlass13device_kernelIN5flash11enable_sm90INS1_16FlashAttnFwdSm90INS1_25CollectiveMainloopFwdSm90ILi2EN4cute5tupleIJNS5_1CILi1EEES8_S8_EEENS6_IJNS7_ILi64EEESA_SA_EEELi512ENS_10bfloat16_tEfNS_4arch4Sm90ELb0ELb1ELb0ELb1ELb0ELb0ELb1ELb0ELb0ELb1ELb0ELb0EEENS1_21CollectiveEpilogueFwdINS6_IJSA_NS7_ILi512EEESA_EEES9_SC_SE_Li256ELb1ELb1ELb0ELb0EEENS1_36VarlenDynamicPersistentTileSchedulerILi64ELi64ELi256ELi128ELb0ELb1ELb1ELb1ELb0ELb1EEEEEEEEEvNT_6ParamsE)
        /*00b0*/ 	.word	0x00000004


	//----- nvinfo : EIATTR_FRAME_SIZE
	.align		4
.L_40:
        /*00b4*/ 	.byte	0x04, 0x11
        /*00b6*/ 	.short	(.L_42 - .L_41)
	.align		4
.L_41:
        /*00b8*/ 	.word	index@(_ZN7cutlass13device_kernelIN5flash11enable_sm90INS1_16FlashAttnFwdSm90INS1_25CollectiveMainloopFwdSm90ILi2EN4cute5tupleIJNS5_1CILi1EEES8_S8_EEENS6_IJNS7_ILi64EEESA_SA_EEELi512ENS_10bfloat16_tEfNS_4arch4Sm90ELb0ELb1ELb0ELb1ELb0ELb0ELb1ELb0ELb0ELb1ELb0ELb0EEENS1_21CollectiveEpilogueFwdINS6_IJSA_NS7_ILi512EEESA_EEES9_SC_SE_Li256ELb1ELb1ELb0ELb0EEENS1_36VarlenDynamicPersistentTileSchedulerILi64ELi64ELi256ELi128ELb0ELb1ELb1ELb1ELb0ELb1EEEEEEEEEvNT_6ParamsE)
        /*00bc*/ 	.word	0x00000000


	//----- nvinfo : EIATTR_REGCOUNT
	.align		4
.L_42:
        /*00c0*/ 	.byte	0x04, 0x2f
        /*00c2*/ 	.short	(.L_44 - .L_43)
	.align		4
.L_43:
        /*00c4*/ 	.word	index@(_ZN7cutlass13device_kernelIN5flash11enable_sm90INS1_16FlashAttnFwdSm90INS1_25CollectiveMainloopFwdSm90ILi2EN4cute5tupleIJNS5_1CILi1EEES8_S8_EEENS6_IJNS7_ILi64EEESA_SA_EEELi512ENS_10bfloat16_tEfNS_4arch4Sm90ELb0ELb1ELb0ELb1ELb0ELb1ELb0ELb0ELb0ELb1ELb0ELb0EEENS1_21CollectiveEpilogueFwdINS6_IJSA_NS7_ILi512EEESA_EEES9_SC_SE_Li256ELb1ELb1ELb0ELb0EEENS1_36VarlenDynamicPersistentTileSchedulerILi64ELi64ELi256ELi128ELb0ELb1ELb1ELb1ELb0ELb1EEEEEEEEEvNT_6ParamsE)
        /*00c8*/ 	.word	0x00000004


	//----- nvinfo : EIATTR_FRAME_SIZE
	.align		4
.L_44:
        /*00cc*/ 	.byte	0x04, 0x11
        /*00ce*/ 	.short	(.L_46 - .L_45)
	.align		4
.L_45:
        /*00d0*/ 	.word	index@(_ZN7cutlass13device_kernelIN5flash11enable_sm90INS1_16FlashAttnFwdSm90INS1_25CollectiveMainloopFwdSm90ILi2EN4cute5tupleIJNS5_1CILi1EEES8_S8_EEENS6_IJNS7_ILi64EEESA_SA_EEELi512ENS_10bfloat16_tEfNS_4arch4Sm90ELb0ELb1ELb0ELb1ELb0ELb1ELb0ELb0ELb0ELb1ELb0ELb0EEENS1_21CollectiveEpilogueFwdINS6_IJSA_NS7_ILi512EEESA_EEES9_SC_SE_Li256ELb1ELb1ELb0ELb0EEENS1_36VarlenDynamicPersistentTileSchedulerILi64ELi64ELi256ELi128ELb0ELb1ELb1ELb1ELb0ELb1EEEEEEEEEvNT_6ParamsE)
        /*00d4*/ 	.word	0x00000000


	//----- nvinfo : EIATTR_REGCOUNT
	.align		4
.L_46:
        /*00d8*/ 	.byte	0x04, 0x2f
        /*00da*/ 	.short	(.L_48 - .L_47)
	.align		4
.L_47:
        /*00dc*/ 	.word	index@(_ZN7cutlass13device_kernelIN5flash11enable_sm90INS1_16FlashAttnFwdSm90INS1_25CollectiveMainloopFwdSm90ILi2EN4cute5tupleIJNS5_1CILi1EEES8_S8_EEENS6_IJNS7_ILi64EEESA_SA_EEELi512ENS_10bfloat16_tEfNS_4arch4Sm90ELb0ELb1ELb0ELb1ELb0ELb0ELb0ELb0ELb0ELb1ELb0ELb0EEENS1_21CollectiveEpilogueFwdINS6_IJSA_NS7_ILi512EEESA_EEES9_SC_SE_Li256ELb1ELb1ELb0ELb0EEENS1_36VarlenDynamicPersistentTileSchedulerILi64ELi64ELi256ELi128ELb0ELb1ELb1ELb1ELb0ELb1EEEEEEEEEvNT_6ParamsE)
        /*00e0*/ 	.word	0x00000004


	//----- nvinfo : EIATTR_FRAME_SIZE
	.align		4
.L_48:
        /*00e4*/ 	.byte	0x04, 0x11
        /*00e6*/ 	.short	(.L_50 - .L_49)
	.align		4
.L_49:
        /*00e8*/ 	.word	index@(_ZN7cutlass13device_kernelIN5flash11enable_sm90INS1_16FlashAttnFwdSm90INS1_25CollectiveMainloopFwdSm90ILi2EN4cute5tupleIJNS5_1CILi1EEES8_S8_EEENS6_IJNS7_ILi64EEESA_SA_EEELi512ENS_10bfloat16_tEfNS_4arch4Sm90ELb0ELb1ELb0ELb1ELb0ELb0ELb0ELb0ELb0ELb1ELb0ELb0EEENS1_21CollectiveEpilogueFwdINS6_IJSA_NS7_ILi512EEESA_EEES9_SC_SE_Li256ELb1ELb1ELb0ELb0EEENS1_36VarlenDynamicPersistentTileSchedulerILi64ELi64ELi256ELi128ELb0ELb1ELb1ELb1ELb0ELb1EEEEEEEEEvNT_6ParamsE)
        /*00ec*/ 	.word	0x00000000


	//----- nvinfo : EIATTR_REGCOUNT
	.align		4
.L_50:
        /*00f0*/ 	.byte	0x04, 0x2f
        /*00f2*/ 	.short	(.L_52 - .L_51)
	.align		4
.L_51:
        /*00f4*/ 	.word	index@(_ZN7cutlass13device_kernelIN5flash11enable_sm90INS1_16FlashAttnFwdSm90INS1_25CollectiveMainloopFwdSm90ILi2EN4cute5tupleIJNS5_1CILi1EEES8_S8_EEENS6_IJNS7_ILi64EEESA_SA_EEELi512ENS_10bfloat16_tEfNS_4arch4Sm90ELb0ELb1ELb0ELb0ELb0ELb0ELb1ELb0ELb0ELb1ELb0ELb0EEENS1_21CollectiveEpilogueFwdINS6_IJSA_NS7_ILi512EEESA_EEES9_SC_SE_Li256ELb0ELb1ELb0ELb0EEENS1_30DynamicPersistentTileSchedulerILi256ELi128ELb0ELb1ELb1EEEEEEEEEvNT_6ParamsE)
        /*00f8*/ 	.word	0x00000004


	//----- nvinfo : EIATTR_FRAME_SIZE
	.align		4
.L_52:
        /*00fc*/ 	.byte	0x04, 0x11
        /*00fe*/ 	.short	(.L_54 - .L_53)
	.align		4
.L_53:
        /*0100*/ 	.word	index@(_ZN7cutlass13device_kernelIN5flash11enable_sm90INS1_16FlashAttnFwdSm90INS1_25CollectiveMainloopFwdSm90ILi2EN4cute5tupleIJNS5_1CILi1EEES8_S8_EEENS6_IJNS7_ILi64EEESA_SA_EEELi512ENS_10bfloat16_tEfNS_4arch4Sm90ELb0ELb1ELb0ELb0ELb0ELb0ELb1ELb0ELb0ELb1ELb0ELb0EEENS1_21CollectiveEpilogueFwdINS6_IJSA_NS7_ILi512EEESA_EEES9_SC_SE_Li256ELb0ELb1ELb0ELb0EEENS1_30DynamicPersistentTileSchedulerILi256ELi128ELb0ELb1ELb1EEEEEEEEEvNT_6ParamsE)
        /*0104*/ 	.word	0x00000000


	//----- nvinfo : EIATTR_REGCOUNT
	.align		4
.L_54:
        /*0108*/ 	.byte	0x04, 0x2f
        /*010a*/ 	.short	(.L_56 - .L_55)
	.align		4
.L_55:
        /*010c*/ 	.word	index@(_ZN7cutlass13device_kernelIN5flash11enable_sm90INS1_16FlashAttnFwdSm90INS1_25CollectiveMainloopFwdSm90ILi2EN4cute5tupleIJNS5_1CILi1EEES8_S8_EEENS6_IJNS7_ILi64EEESA_SA_EEELi512ENS_10bfloat16_tEfNS_4arch4Sm90ELb0ELb1ELb0ELb0ELb0ELb0ELb0ELb0ELb0ELb1ELb0ELb0EEENS1_21CollectiveEpilogueFwdINS6_IJSA_NS7_ILi512EEESA_EEES9_SC_SE_Li256ELb0ELb1ELb0ELb0EEENS1_30DynamicPersistentTileSchedulerILi256ELi128ELb0ELb1ELb1EEEEEEEEEvNT_6ParamsE)
        /*0110*/ 	.word	0x00000004


	//----- nvinfo : EIATTR_FRAME_SIZE
	.align		4
.L_56:
        /*0114*/ 	.byte	0x04, 0x11
        /*0116*/ 	.short	(.L_58 - .L_57)
	.align		4
.L_57:
        /*0118*/ 	.word	index@(_ZN7cutlass13device_kernelIN5flash11enable_sm90INS1_16FlashAttnFwdSm90INS1_25CollectiveMainloopFwdSm90ILi2EN4cute5tupleIJNS5_1CILi1EEES8_S8_EEENS6_IJNS7_ILi64EEESA_SA_EEELi512ENS_10bfloat16_tEfNS_4arch4Sm90ELb0ELb1ELb0ELb0ELb0ELb0ELb0ELb0ELb0ELb1ELb0ELb0EEENS1_21CollectiveEpilogueFwdINS6_IJSA_NS7_ILi512EEESA_EEES9_SC_SE_Li256ELb0ELb1ELb0ELb0EEENS1_30DynamicPersistentTileSchedulerILi256ELi128ELb0ELb1ELb1EEEEEEEEEvNT_6ParamsE)
        /*011c*/ 	.word	0x00000000


	//----- nvinfo : EIATTR_REGCOUNT
	.align		4
.L_58:
        /*0120*/ 	.byte	0x04, 0x2f
        /*0122*/ 	.short	(.L_60 - .L_59)
	.align		4
.L_59:
        /*0124*/ 	.word	index@(_ZN7cutlass13device_kernelIN5flash11enable_sm90INS1_16FlashAttnFwdSm90INS1_25CollectiveMainloopFwdSm90ILi2EN4cute5tupleIJNS5_1CILi1EEES8_S8_EEENS6_IJNS7_ILi64EEESA_SA_EEELi512ENS_10bfloat16_tEfNS_4arch4Sm90ELb0ELb0ELb0ELb1ELb0ELb1ELb1ELb0ELb0ELb1ELb0ELb0EEENS1_21CollectiveEpilogueFwdINS6_IJSA_NS7_ILi512EEESA_EEES9_SC_SE_Li256ELb1ELb1ELb0ELb0EEENS1_36VarlenDynamicPersistentTileSchedulerILi64ELi64ELi256ELi128ELb0ELb1ELb1ELb0ELb1ELb1EEEEEEEEEvNT_6ParamsE)
        /*0128*/ 	.word	0x00000004


	//----- nvinfo : EIATTR_FRAME_SIZE
	.align		4
.L_60:
        /*012c*/ 	.byte	0x04, 0x11
        /*012e*/ 	.short	(.L_62 - .L_61)
	.align		4
.L_61:
        /*0130*/ 	.word	index@(_ZN7cutlass13device_kernelIN5flash11enable_sm90INS1_16FlashAttnFwdSm90INS1_25CollectiveMainloopFwdSm90ILi2EN4cute5tupleIJNS5_1CILi1EEES8_S8_EEENS6_IJNS7_ILi64EEESA_SA_EEELi512ENS_10bfloat16_tEfNS_4arch4Sm90ELb0ELb0ELb0ELb1ELb0ELb1ELb1ELb0ELb0ELb1ELb0ELb0EEENS1_21CollectiveEpilogueFwdINS6_IJSA_NS7_ILi512EEESA_EEES9_SC_SE_Li256ELb1ELb1ELb0ELb0EEENS1_36VarlenDynamicPersistentTileSchedulerILi64ELi64ELi256ELi128ELb0ELb1ELb1ELb0ELb1ELb1EEEEEEEEEvNT_6ParamsE)
        /*0134*/ 	.word	0x00000000


	//----- nvinfo : EIATTR_REGCOUNT
	.align		4
.L_62:
        /*0138*/ 	.byte	0x04, 0x2f
        /*013a*/ 	.short	(.L_64 - .L_63)
	.align		4
.L_63:
        /*013c*/ 	.word	index@(_ZN7cutlass13device_kernelIN5flash11enable_sm90INS1_16FlashAttnFwdSm90INS1_25CollectiveMainloopFwdSm90ILi2EN4cute5tupleIJNS5_1CILi1EEES8_S8_EEENS6_IJNS7_ILi64EEESA_SA_EEELi512ENS_10bfloat16_tEfNS_4arch4Sm90ELb0ELb0ELb0ELb1ELb0ELb0ELb1ELb0ELb0ELb1ELb0ELb0EEENS1_21CollectiveEpilogueFwdINS6_IJSA_NS7_ILi512EEESA_EEES9_SC_SE_Li256ELb1ELb1ELb0ELb0EEENS1_36VarlenDynamicPersistentTileSchedulerILi64ELi64ELi256ELi128ELb0ELb1ELb1ELb0ELb1ELb1EEEEEEEEEvNT_6ParamsE)
        /*0140*/ 	.word	0x00000004


	//----- nvinfo : EIATTR_FRAME_SIZE
	.align		4
.L_64:
        /*0144*/ 	.byte	0x04, 0x11
        /*0146*/ 	.short	(.L_66 - .L_65)
	.align		4
.L_65:
        /*0148*/ 	.word	index@(_ZN7cutlass13device_kernelIN5flash11enable_sm90INS1_16FlashAttnFwdSm90INS1_25CollectiveMainloopFwdSm90ILi2EN4cute5tupleIJNS5_1CILi1EEES8_S8_EEENS6_IJNS7_ILi64EEESA_SA_EEELi512ENS_10bfloat16_tEfNS_4arch4Sm90ELb0ELb0ELb0ELb1ELb0ELb0ELb1ELb0ELb0ELb1ELb0ELb0EEENS1_21CollectiveEpilogueFwdINS6_IJSA_NS7_ILi512EEESA_EEES9_SC_SE_Li256ELb1ELb1ELb0ELb0EEENS1_36VarlenDynamicPersistentTileSchedulerILi64ELi64ELi256ELi128ELb0ELb1ELb1ELb0ELb1ELb1EEEEEEEEEvNT_6ParamsE)
        /*014c*/ 	.word	0x00000000


	//----- nvinfo : EIATTR_REGCOUNT
	.align		4
.L_66:
        /*0150*/ 	.byte	0x04, 0x2f
        /*0152*/ 	.short	(.L_68 - .L_67)
	.align		4
.L_67:
        /*0154*/ 	.word	index@(_ZN7cutlass13device_kernelIN5flash11enable_sm90INS1_16FlashAttnFwdSm90INS1_25CollectiveMainloopFwdSm90ILi2EN4cute5tupleIJNS5_1CILi1EEES8_S8_EEENS6_IJNS7_ILi64EEESA_SA_EEELi512ENS_10bfloat16_tEfNS_4arch4Sm90ELb0ELb0ELb0ELb1ELb0ELb1ELb0ELb0ELb0ELb1ELb0ELb0EEENS1_21CollectiveEpilogueFwdINS6_IJSA_NS7_ILi512EEESA_EEES9_SC_SE_Li256ELb1ELb1ELb0ELb0EEENS1_36VarlenDynamicPersistentTileSchedulerILi64ELi64ELi256ELi128ELb0ELb1ELb1ELb0ELb1ELb1EEEEEEEEEvNT_6ParamsE)
        /*0158*/ 	.word	0x00000004


	//----- nvinfo : EIATTR_FRAME_SIZE
	.align		4
.L_68:
        /*015c*/ 	.byte	0x04, 0x11
        /*015e*/ 	.short	(.L_70 - .L_69)
	.align		4
.L_69:
        /*0160*/ 	.word	index@(_ZN7cutlass13device_kernelIN5flash11enable_sm90INS1_16FlashAttnFwdSm90INS1_25CollectiveMainloopFwdSm90ILi2EN4cute5tupleIJNS5_1CILi1EEES8_S8_EEENS6_IJNS7_ILi64EEESA_SA_EEELi512ENS_10bfloat16_tEfNS_4arch4Sm90ELb0ELb0ELb0ELb1ELb0ELb1ELb0ELb0ELb0ELb1ELb0ELb0EEENS1_21CollectiveEpilogueFwdINS6_IJSA_NS7_ILi512EEESA_EEES9_SC_SE_Li256ELb1ELb1ELb0ELb0EEENS1_36VarlenDynamicPersistentTileSchedulerILi64ELi64ELi256ELi128ELb0ELb1ELb1ELb0ELb1ELb1EEEEEEEEEvNT_6ParamsE)
        /*0164*/ 	.word	0x00000000


	//----- nvinfo : EIATTR_REGCOUNT
	.align		4
.L_70:
        /*0168*/ 	.byte	0x04, 0x2f
        /*016a*/ 	.short	(.L_72 - .L_71)
	.align		4
.L_71:
        /*016c*/ 	.word	index@(_ZN7cutlass13device_kernelIN5flash11enable_sm90INS1_16FlashAttnFwdSm90INS1_25CollectiveMainloopFwdSm90ILi2EN4cute5tupleIJNS5_1CILi1EEES8_S8_EEENS6_IJNS7_ILi64EEESA_SA_EEELi512ENS_10bfloat16_tEfNS_4arch4Sm90ELb0ELb0ELb0ELb1ELb0ELb0ELb0ELb0ELb0ELb1ELb0ELb0EEENS1_21CollectiveEpilogueFwdINS6_IJSA_NS7_ILi512EEESA_EEES9_SC_SE_Li256ELb1ELb1ELb0ELb0EEENS1_36VarlenDynamicPersistentTileSchedulerILi64ELi64ELi256ELi128ELb0ELb1ELb1ELb0ELb1ELb1EEEEEEEEEvNT_6ParamsE)
        /*0170*/ 	.word	0x00000004


	//----- nvinfo : EIATTR_FRAME_SIZE
	.align		4
.L_72:
        /*0174*/ 	.byte	0x04, 0x11
        /*0176*/ 	.short	(.L_74 - .L_73)
	.align		4
.L_73:
        /*0178*/ 	.word	index@(_ZN7cutlass13device_kernelIN5flash11enable_sm90INS1_16FlashAttnFwdSm90INS1_25CollectiveMainloopFwdSm90ILi2EN4cute5tupleIJNS5_1CILi1EEES8_S8_EEENS6_IJNS7_ILi64EEESA_SA_EEELi512ENS_10bfloat16_tEfNS_4arch4Sm90ELb0ELb0ELb0ELb1ELb0ELb0ELb0ELb0ELb0ELb1ELb0ELb0EEENS1_21CollectiveEpilogueFwdINS6_IJSA_NS7_ILi512EEESA_EEES9_SC_SE_Li256ELb1ELb1ELb0ELb0EEENS1_36VarlenDynamicPersistentTileSchedulerILi64ELi64ELi256ELi128ELb0ELb1ELb1ELb0ELb1ELb1EEEEEEEEEvNT_6ParamsE)
        /*017c*/ 	.word	0x00000000


	//----- nvinfo : EIATTR_REGCOUNT
	.align		4
.L_74:
        /*0180*/ 	.byte	0x04, 0x2f
        /*0182*/ 	.short	(.L_76 - .L_75)
	.align		4
.L_75:
        /*0184*/ 	.word	index@(_ZN7cutlass13device_kernelIN5flash11enable_sm90INS1_16FlashAttnFwdSm90INS1_25CollectiveMainloopFwdSm90ILi2EN4cute5tupleIJNS5_1CILi1EEES8_S8_EEENS6_IJNS7_ILi64EEESA_SA_EEELi512ENS_10bfloat16_tEfNS_4arch4Sm90ELb0ELb0ELb0ELb0ELb0ELb0ELb1ELb0ELb0ELb1ELb0ELb0EEENS1_21CollectiveEpilogueFwdINS6_IJSA_NS7_ILi512EEESA_EEES9_SC_SE_Li256ELb0ELb1ELb0ELb0EEENS1_29StaticPersistentTileSchedulerILb0EEEEEEEEEvNT_6ParamsE)
        /*0188*/ 	.word	0x00000004


	//----- nvinfo : EIATTR_FRAME_SIZE
	.align		4
.L_76:
        /*018c*/ 	.byte	0x04, 0x11
        /*018e*/ 	.short	(.L_78 - .L_77)
	.align		4
.L_77:
        /*0190*/ 	.word	index@(_ZN7cutlass13device_kernelIN5flash11enable_sm90INS1_16FlashAttnFwdSm90INS1_25CollectiveMainloopFwdSm90ILi2EN4cute5tupleIJNS5_1CILi1EEES8_S8_EEENS6_IJNS7_ILi64EEESA_SA_EEELi512ENS_10bfloat16_tEfNS_4arch4Sm90ELb0ELb0ELb0ELb0ELb0ELb0ELb1ELb0ELb0ELb1ELb0ELb0EEENS1_21CollectiveEpilogueFwdINS6_IJSA_NS7_ILi512EEESA_EEES9_SC_SE_Li256ELb0ELb1ELb0ELb0EEENS1_29StaticPersistentTileSchedulerILb0EEEEEEEEEvNT_6ParamsE)
        /*0194*/ 	.word	0x00000000


	//----- nvinfo : EIATTR_REGCOUNT
	.align		4
.L_78:
        /*0198*/ 	.byte	0x04, 0x2f
        /*019a*/ 	.short	(.L_80 - .L_79)
	.align		4
.L_79:
        /*019c*/ 	.word	index@(_ZN7cutlass13device_kernelIN5flash11enable_sm90INS1_16FlashAttnFwdSm90INS1_25CollectiveMainloopFwdSm90ILi2EN4cute5tupleIJNS5_1CILi1EEES8_S8_EEENS6_IJNS7_ILi64EEESA_SA_EEELi512ENS_10bfloat16_tEfNS_4arch4Sm90ELb0ELb0ELb0ELb0ELb0ELb0ELb0ELb0ELb0ELb1ELb0ELb0EEENS1_21CollectiveEpilogueFwdINS6_IJSA_NS7_ILi512EEESA_EEES9_SC_SE_Li256ELb0ELb1ELb0ELb0EEENS1_29StaticPersistentTileSchedulerILb0EEEEEEEEEvNT_6ParamsE)
        /*01a0*/ 	.word	0x00000004


	//----- nvinfo : EIATTR_FRAME_SIZE
	.align		4
.L_80:
        /*01a4*/ 	.byte	0x04, 0x11
        /*01a6*/ 	.short	(.L_82 - .L_81)
	.align		4
.L_81:
        /*01a8*/ 	.word	index@(_ZN7cutlass13device_kernelIN5flash11enable_sm90INS1_16FlashAttnFwdSm90INS1_25CollectiveMainloopFwdSm90ILi2EN4cute5tupleIJNS5_1CILi1EEES8_S8_EEENS6_IJNS7_ILi64EEESA_SA_EEELi512ENS_10bfloat16_tEfNS_4arch4Sm90ELb0ELb0ELb0ELb0ELb0ELb0ELb0ELb0ELb0ELb1ELb0ELb0EEENS1_21CollectiveEpilogueFwdINS6_IJSA_NS7_ILi512EEESA_EEES9_SC_SE_Li256ELb0ELb1ELb0ELb0EEENS1_29StaticPersistentTileSchedulerILb0EEEEEEEEEvNT_6ParamsE)
        /*01ac*/ 	.word	0x00000000


	//----- nvinfo : EIATTR_MIN_STACK_SIZE
	.align		4
.L_82:
        /*01b0*/ 	.byte	0x04, 0x12
        /*01b2*/ 	.short	(.L_84 - .L_83)
	.align		4
.L_83:
        /*01b4*/ 	.word	index@(_ZN7cutlass13device_kernelIN5flash11enable_sm90INS1_16FlashAttnFwdSm90INS1_25CollectiveMainloopFwdSm90ILi2EN4cute5tupleIJNS5_1CILi1EEES8_S8_EEENS6_IJNS7_ILi64EEESA_SA_EEELi512ENS_10bfloat16_tEfNS_4arch4Sm90ELb0ELb0ELb0ELb0ELb0ELb0ELb0ELb0ELb0ELb1ELb0ELb0EEENS1_21CollectiveEpilogueFwdINS6_IJSA_NS7_ILi512EEESA_EEES9_SC_SE_Li256ELb0ELb1ELb0ELb0EEENS1_29StaticPersistentTileSchedulerILb0EEEEEEEEEvNT_6ParamsE)
        /*01b8*/ 	.word	0x00000000


	//----- nvinfo : EIATTR_MIN_STACK_SIZE
	.align		4
.L_84:
        /*01bc*/ 	.byte	0x04, 0x12
        /*01be*/ 	.short	(.L_86 - .L_85)
	.align		4
.L_85:
        /*01c0*/ 	.word	index@(_ZN7cutlass13device_kernelIN5flash11enable_sm90INS1_16FlashAttnFwdSm90INS1_25CollectiveMainloopFwdSm90ILi2EN4cute5tupleIJNS5_1CILi1EEES8_S8_EEENS6_IJNS7_ILi64EEESA_SA_EEELi512ENS_10bfloat16_tEfNS_4arch4Sm90ELb0ELb0ELb0ELb0ELb0ELb0ELb1ELb0ELb0ELb1ELb0ELb0EEENS1_21CollectiveEpilogueFwdINS6_IJSA_NS7_ILi512EEESA_EEES9_SC_SE_Li256ELb0ELb1ELb0ELb0EEENS1_29StaticPersistentTileSchedulerILb0EEEEEEEEEvNT_6ParamsE)
        /*01c4*/ 	.word	0x00000000


	//----- nvinfo : EIATTR_MIN_STACK_SIZE
	.align		4
.L_86:
        /*01c8*/ 	.byte	0x04, 0x12
        /*01ca*/ 	.short	(.L_88 - .L_87)
	.align		4
.L_87:
        /*01cc*/ 	.word	index@(_ZN7cutlass13device_kernelIN5flash11enable_sm90INS1_16FlashAttnFwdSm90INS1_25CollectiveMainloopFwdSm90ILi2EN4cute5tupleIJNS5_1CILi1EEES8_S8_EEENS6_IJNS7_ILi64EEESA_SA_EEELi512ENS_10bfloat16_tEfNS_4arch4Sm90ELb0ELb0ELb0ELb1ELb0ELb0ELb0ELb0ELb0ELb1ELb0ELb0EEENS1_21CollectiveEpilogueFwdINS6_IJSA_NS7_ILi512EEESA_EEES9_SC_SE_Li256ELb1ELb1ELb0ELb0EEENS1_36VarlenDynamicPersistentTileSchedulerILi64ELi64ELi256ELi128ELb0ELb1ELb1ELb0ELb1ELb1EEEEEEEEEvNT_6ParamsE)
        /*01d0*/ 	.word	0x00000000


	//----- nvinfo : EIATTR_MIN_STACK_SIZE
	.align		4
.L_88:
        /*01d4*/ 	.byte	0x04, 0x12
        /*01d6*/ 	.short	(.L_90 - .L_89)
	.align		4
.L_89:
        /*01d8*/ 	.word	index@(_ZN7cutlass13device_kernelIN5flash11enable_sm90INS1_16FlashAttnFwdSm90INS1_25CollectiveMainloopFwdSm90ILi2EN4cute5tupleIJNS5_1CILi1EEES8_S8_EEENS6_IJNS7_ILi64EEESA_SA_EEELi512ENS_10bfloat16_tEfNS_4arch4Sm90ELb0ELb0ELb0ELb1ELb0ELb1ELb0ELb0ELb0ELb1ELb0ELb0EEENS1_21CollectiveEpilogueFwdINS6_IJSA_NS7_ILi512EEESA_EEES9_SC_SE_Li256ELb1ELb1ELb0ELb0EEENS1_36VarlenDynamicPersistentTileSchedulerILi64ELi64ELi256ELi128ELb0ELb1ELb1ELb0ELb1ELb1EEEEEEEEEvNT_6ParamsE)
        /*01dc*/ 	.word	0x00000000


	//----- nvinfo : EIATTR_MIN_STACK_SIZE
	.align		4
.L_90:
        /*01e0*/ 	.byte	0x04, 0x12
        /*01e2*/ 	.short	(.L_92 - .L_91)
	.align		4
.L_91:
        /*01e4*/ 	.word	index@(_ZN7cutlass13device_kernelIN5flash11enable_sm90INS1_16FlashAttnFwdSm90INS1_25CollectiveMainloopFwdSm90ILi2EN4cute5tupleIJNS5_1CILi1EEES8_S8_EEENS6_IJNS7_ILi64EEESA_SA_EEELi512ENS_10bfloat16_tEfNS_4arch4Sm90ELb0ELb0ELb0ELb1ELb0ELb0ELb1ELb0ELb0ELb1ELb0ELb0EEENS1_21CollectiveEpilogueFwdINS6_IJSA_NS7_ILi512EEESA_EEES9_SC_SE_Li256ELb1ELb1ELb0ELb0EEENS1_36VarlenDynamicPersistentTileSchedulerILi64ELi64ELi256ELi128ELb0ELb1ELb1ELb0ELb1ELb1EEEEEEEEEvNT_6ParamsE)
        /*01e8*/ 	.word	0x00000000


	//----- nvinfo : EIATTR_MIN_STACK_SIZE
	.align		4
.L_92:
        /*01ec*/ 	.byte	0x04, 0x12
        /*01ee*/ 	.short	(.L_94 - .L_93)
	.align		4
.L_93:
        /*01f0*/ 	.word	index@(_ZN7cutlass13device_kernelIN5flash11enable_sm90INS1_16FlashAttnFwdSm90INS1_25CollectiveMainloopFwdSm90ILi2EN4cute5tupleIJNS5_1CILi1EEES8_S8_EEENS6_IJNS7_ILi64EEESA_SA_EEELi512ENS_10bfloat16_tEfNS_4arch4Sm90ELb0ELb0ELb0ELb1ELb0ELb1ELb1ELb0ELb0ELb1ELb0ELb0EEENS1_21CollectiveEpilogueFwdINS6_IJSA_NS7_ILi512EEESA_EEES9_SC_SE_Li256ELb1ELb1ELb0ELb0EEENS1_36VarlenDynamicPersistentTileSchedulerILi64ELi64ELi256ELi128ELb0ELb1ELb1ELb0ELb1ELb1EEEEEEEEEvNT_6ParamsE)
        /*01f4*/ 	.word	0x00000000


	//----- nvinfo : EIATTR_MIN_STACK_SIZE
	.align		4
.L_94:
        /*01f8*/ 	.byte	0x04, 0x12
        /*01fa*/ 	.short	(.L_96 - .L_95)
	.align		4
.L_95:
        /*01fc*/ 	.word	index@(_ZN7cutlass13device_kernelIN5flash11enable_sm90INS1_16FlashAttnFwdSm90INS1_25CollectiveMainloopFwdSm90ILi2EN4cute5tupleIJNS5_1CILi1EEES8_S8_EEENS6_IJNS7_ILi64EEESA_SA_EEELi512ENS_10bfloat16_tEfNS_4arch4Sm90ELb0ELb1ELb0ELb0ELb0ELb0ELb0ELb0ELb0ELb1ELb0ELb0EEENS1_21CollectiveEpilogueFwdINS6_IJSA_NS7_ILi512EEESA_EEES9_SC_SE_Li256ELb0ELb1ELb0ELb0EEENS1_30DynamicPersistentTileSchedulerILi256ELi128ELb0ELb1ELb1EEEEEEEEEvNT_6ParamsE)
        /*0200*/ 	.word	0x00000000


	//----- nvinfo : EIATTR_MIN_STACK_SIZE
	.align		4
.L_96:
        /*0204*/ 	.byte	0x04, 0x12
        /*0206*/ 	.short	(.L_98 - .L_97)
	.align		4
.L_97:
        /*0208*/ 	.word	index@(_ZN7cutlass13device_kernelIN5flash11enable_sm90INS1_16FlashAttnFwdSm90INS1_25CollectiveMainloopFwdSm90ILi2EN4cute5tupleIJNS5_1CILi1EEES8_S8_EEENS6_IJNS7_ILi64EEESA_SA_EEELi512ENS_10bfloat16_tEfNS_4arch4Sm90ELb0ELb1ELb0ELb0ELb0ELb0ELb1ELb0ELb0ELb1ELb0ELb0EEENS1_21CollectiveEpilogueFwdINS6_IJSA_NS7_ILi512EEESA_EEES9_SC_SE_Li256ELb0ELb1ELb0ELb0EEENS1_30DynamicPersistentTileSchedulerILi256ELi128ELb0ELb1ELb1EEEEEEEEEvNT_6ParamsE)
        /*020c*/ 	.word	0x00000000


	//----- nvinfo : EIATTR_MIN_STACK_SIZE
	.align		4
.L_98:
        /*0210*/ 	.byte	0x04, 0x12
        /*0212*/ 	.short	(.L_100 - .L_99)
	.align		4
.L_99:
        /*0214*/ 	.word	index@(_ZN7cutlass13device_kernelIN5flash11enable_sm90INS1_16FlashAttnFwdSm90INS1_25CollectiveMainloopFwdSm90ILi2EN4cute5tupleIJNS5_1CILi1EEES8_S8_EEENS6_IJNS7_ILi64EEESA_SA_EEELi512ENS_10bfloat16_tEfNS_4arch4Sm90ELb0ELb1ELb0ELb1ELb0ELb0ELb0ELb0ELb0ELb1ELb0ELb0EEENS1_21CollectiveEpilogueFwdINS6_IJSA_NS7_ILi512EEESA_EEES9_SC_SE_Li256ELb1ELb1ELb0ELb0EEENS1_36VarlenDynamicPersistentTileSchedulerILi64ELi64ELi256ELi128ELb0ELb1ELb1ELb1ELb0ELb1EEEEEEEEEvNT_6ParamsE)
        /*0218*/ 	.word	0x00000000


	//----- nvinfo : EIATTR_MIN_STACK_SIZE
	.align		4
.L_100:
        /*021c*/ 	.byte	0x04, 0x12
        /*021e*/ 	.short	(.L_102 - .L_101)
	.align		4
.L_101:
        /*0220*/ 	.word	index@(_ZN7cutlass13device_kernelIN5flash11enable_sm90INS1_16FlashAttnFwdSm90INS1_25CollectiveMainloopFwdSm90ILi2EN4cute5tupleIJNS5_1CILi1EEES8_S8_EEENS6_IJNS7_ILi64EEESA_SA_EEELi512ENS_10bfloat16_tEfNS_4arch4Sm90ELb0ELb1ELb0ELb1ELb0ELb1ELb0ELb0ELb0ELb1ELb0ELb0EEENS1_21CollectiveEpilogueFwdINS6_IJSA_NS7_ILi512EEESA_EEES9_SC_SE_Li256ELb1ELb1ELb0ELb0EEENS1_36VarlenDynamicPersistentTileSchedulerILi64ELi64ELi256ELi128ELb0ELb1ELb1ELb1ELb0ELb1EEEEEEEEEvNT_6ParamsE)
        /*0224*/ 	.word	0x00000000


	//----- nvinfo : EIATTR_MIN_STACK_SIZE
	.align		4
.L_102:
        /*0228*/ 	.byte	0x04, 0x12
        /*022a*/ 	.short	(.L_104 - .L_103)
	.align		4
.L_103:
        /*022c*/ 	.word	index@(_ZN7cutlass13device_kernelIN5flash11enable_sm90INS1_16FlashAttnFwdSm90INS1_25CollectiveMainloopFwdSm90ILi2EN4cute5tupleIJNS5_1CILi1EEES8_S8_EEENS6_IJNS7_ILi64EEESA_SA_EEELi512ENS_10bfloat16_tEfNS_4arch4Sm90ELb0ELb1ELb0ELb1ELb0ELb0ELb1ELb0ELb0ELb1ELb0ELb0EEENS1_21CollectiveEpilogueFwdINS6_IJSA_NS7_ILi512EEESA_EEES9_SC_SE_Li256ELb1ELb1ELb0ELb0EEENS1_36VarlenDynamicPersistentTileSchedulerILi64ELi64ELi256ELi128ELb0ELb1ELb1ELb1ELb0ELb1EEEEEEEEEvNT_6ParamsE)
        /*0230*/ 	.word	0x00000000


	//----- nvinfo : EIATTR_MIN_STACK_SIZE
	.align		4
.L_104:
        /*0234*/ 	.byte	0x04, 0x12
        /*0236*/ 	.short	(.L_106 - .L_105)
	.align		4
.L_105:
        /*0238*/ 	.word	index@(_ZN7cutlass13device_kernelIN5flash11enable_sm90INS1_16FlashAttnFwdSm90INS1_25CollectiveMainloopFwdSm90ILi2EN4cute5tupleIJNS5_1CILi1EEES8_S8_EEENS6_IJNS7_ILi64EEESA_SA_EEELi512ENS_10bfloat16_tEfNS_4arch4Sm90ELb0ELb1ELb0ELb1ELb0ELb1ELb1ELb0ELb0ELb1ELb0ELb0EEENS1_21CollectiveEpilogueFwdINS6_IJSA_NS7_ILi512EEESA_EEES9_SC_SE_Li256ELb1ELb1ELb0ELb0EEENS1_36VarlenDynamicPersistentTileSchedulerILi64ELi64ELi256ELi128ELb0ELb1ELb1ELb1ELb0ELb1EEEEEEEEEvNT_6ParamsE)
        /*023c*/ 	.word	0x00000000


	//----- nvinfo : EIATTR_MIN_STACK_SIZE
	.align		4
.L_106:
        /*0240*/ 	.byte	0x04, 0x12
        /*0242*/ 	.short	(.L_108 - .L_107)
	.align		4
.L_107:
        /*0244*/ 	.word	index@(_ZN7cutlass13device_kernelIN5flash11enable_sm90INS1_16FlashAttnFwdSm90INS1_25CollectiveMainloopFwdSm90ILi2EN4cute5tupleIJNS5_1CILi1EEES8_S8_EEENS6_IJNS7_ILi64EEESA_SA_EEELi512ENS_10bfloat16_tEfNS_4arch4Sm90ELb1ELb0ELb0ELb0ELb0ELb0ELb0ELb0ELb0ELb1ELb0ELb0EEENS1_21CollectiveEpilogueFwdINS6_IJSA_NS7_ILi512EEESA_EEES9_SC_SE_Li256ELb0ELb1ELb0ELb0EEENS1_30DynamicPersistentTileSchedulerILi256ELi128ELb0ELb1ELb1EEEEEEEEEvNT_6ParamsE)
        /*0248*/ 	.word	0x00000000


	//----- nvinfo : EIATTR_MIN_STACK_SIZE
	.align		4
.L_108:
        /*024c*/ 	.byte	0x04, 0x12
        /*024e*/ 	.short	(.L_110 - .L_109)
	.align		4
.L_109:
        /*0250*/ 	.word	index@(_ZN7cutlass13device_kernelIN5flash11enable_sm90INS1_16FlashAttnFwdSm90INS1_25CollectiveMainloopFwdSm90ILi2EN4cute5tupleIJNS5_1CILi1EEES8_S8_EEENS6_IJNS7_ILi64EEESA_SA_EEELi512ENS_10bfloat16_tEfNS_4arch4Sm90ELb1ELb0ELb0ELb0ELb0ELb0ELb1ELb0ELb0ELb1ELb0ELb0EEENS1_21CollectiveEpilogueFwdINS6_IJSA_NS7_ILi512EEESA_EEES9_SC_SE_Li256ELb0ELb1ELb0ELb0EEENS1_30DynamicPersistentTileSchedulerILi256ELi128ELb0ELb1ELb1EEEEEEEEEvNT_6ParamsE)
        /*0254*/ 	.word	0x00000000


	//----- nvinfo : EIATTR_MIN_STACK_SIZE
	.align		4
.L_110:
        /*0258*/ 	.byte	0x04, 0x12
        /*025a*/ 	.short	(.L_112 - .L_111)
	.align		4
.L_111:
        /*025c*/ 	.word	index@(_ZN7cutlass13device_kernelIN5flash11enable_sm90INS1_16FlashAttnFwdSm90INS1_25CollectiveMainloopFwdSm90ILi2EN4cute5tupleIJNS5_1CILi1EEES8_S8_EEENS6_IJNS7_ILi64EEESA_SA_EEELi512ENS_10bfloat16_tEfNS_4arch4Sm90ELb1ELb0ELb0ELb1ELb0ELb0ELb0ELb0ELb0ELb1ELb0ELb0EEENS1_21CollectiveEpilogueFwdINS6_IJSA_NS7_ILi512EEESA_EEES9_SC_SE_Li256ELb1ELb1ELb0ELb0EEENS1_36VarlenDynamicPersistentTileSchedulerILi64ELi64ELi256ELi128ELb0ELb1ELb1ELb1ELb1ELb1EEEEEEEEEvNT_6ParamsE)
        /*0260*/ 	.word	0x00000000


	//----- nvinfo : EIATTR_MIN_STACK_SIZE
	.align		4
.L_112:
        /*0264*/ 	.byte	0x04, 0x12
        /*0266*/ 	.short	(.L_114 - .L_113)
	.align		4
.L_113:
        /*0268*/ 	.word	index@(_ZN7cutlass13device_kernelIN5flash11enable_sm90INS1_16FlashAttnFwdSm90INS1_25CollectiveMainloopFwdSm90ILi2EN4cute5tupleIJNS5_1CILi1EEES8_S8_EEENS6_IJNS7_ILi64EEESA_SA_EEELi512ENS_10bfloat16_tEfNS_4arch4Sm90ELb1ELb0ELb0ELb1ELb0ELb1ELb0ELb0ELb0ELb1ELb0ELb0EEENS1_21CollectiveEpilogueFwdINS6_IJSA_NS7_ILi512EEESA_EEES9_SC_SE_Li256ELb1ELb1ELb0ELb0EEENS1_36VarlenDynamicPersistentTileSchedulerILi64ELi64ELi256ELi128ELb0ELb1ELb1ELb1ELb1ELb1EEEEEEEEEvNT_6ParamsE)
        /*026c*/ 	.word	0x00000000


	//----- nvinfo : EIATTR_MIN_STACK_SIZE
	.align		4
.L_114:
        /*0270*/ 	.byte	0x04, 0x12
        /*0272*/ 	.short	(.L_116 - .L_115)
	.align		4
.L_115:
        /*0274*/ 	.word	index@(_ZN7cutlass13device_kernelIN5flash11enable_sm90INS1_16FlashAttnFwdSm90INS1_25CollectiveMainloopFwdSm90ILi2EN4cute5tupleIJNS5_1CILi1EEES8_S8_EEENS6_IJNS7_ILi64EEESA_SA_EEELi512ENS_10bfloat16_tEfNS_4arch4Sm90ELb1ELb0ELb0ELb1ELb0ELb0ELb1ELb0ELb0ELb1ELb0ELb0EEENS1_21CollectiveEpilogueFwdINS6_IJSA_NS7_ILi512EEESA_EEES9_SC_SE_Li256ELb1ELb1ELb0ELb0EEENS1_36VarlenDynamicPersistentTileSchedulerILi64ELi64ELi256ELi128ELb0ELb1ELb1ELb1ELb1ELb1EEEEEEEEEvNT_6ParamsE)
        /*0278*/ 	.word	0x00000000


	//----- nvinfo : EIATTR_MIN_STACK_SIZE
	.align		4
.L_116:
        /*027c*/ 	.byte	0x04, 0x12
        /*027e*/ 	.short	(.L_118 - .L_117)
	.align		4
.L_117:
        /*0280*/ 	.word	index@(_ZN7cutlass13device_kernelIN5flash11enable_sm90INS1_16FlashAttnFwdSm90INS1_25CollectiveMainloopFwdSm90ILi2EN4cute5tupleIJNS5_1CILi1EEES8_S8_EEENS6_IJNS7_ILi64EEESA_SA_EEELi512ENS_10bfloat16_tEfNS_4arch4Sm90ELb1ELb0ELb0ELb1ELb0ELb1ELb1ELb0ELb0ELb1ELb0ELb0EEENS1_21CollectiveEpilogueFwdINS6_IJSA_NS7_ILi512EEESA_EEES9_SC_SE_Li256ELb1ELb1ELb0ELb0EEENS1_36VarlenDynamicPersistentTileSchedulerILi64ELi64ELi256ELi128ELb0ELb1ELb1ELb1ELb1ELb1EEEEEEEEEvNT_6ParamsE)
        /*0284*/ 	.word	0x00000000
.L_118:


//--------------------- .nv.compat                --------------------------
	.section	.nv.compat,"",@"SHT_CUDA_COMPAT_INFO"
	.align	4
        /*0000*/ 	.byte	0x02, 0x09, 0x01, 0x00, 0x02, 0x02, 0x01, 0x00, 0x02, 0x05, 0x05, 0x00, 0x03, 0x07, 0x01, 0x01
        /*0010*/ 	.byte	0x02, 0x03, 0x00, 0x00, 0x02, 0x06, 0x01, 0x00, 0x04, 0x0b, 0x08, 0x00, 0x00, 0x00, 0x00, 0x00
        /*0020*/ 	.byte	0x00, 0x00, 0x00, 0x00


//--------------------- .nv.info._ZN7cutlass13device_kernelIN5flash11enable_sm90INS1_16FlashAttnFwdSm90INS1_25CollectiveMainloopFwdSm90ILi2EN4cute5tupleIJNS5_1CILi1EEES8_S8_EEENS6_IJNS7_ILi64EEESA_SA_EEELi512ENS_10bfloat16_tEfNS_4arch4Sm90ELb0ELb0ELb0ELb0ELb0ELb0ELb0ELb0ELb0ELb1ELb0ELb0EEENS1_21CollectiveEpilogueFwdINS6_IJSA_NS7_ILi512EEESA_EEES9_SC_SE_Li256ELb0ELb1ELb0ELb0EEENS1_29StaticPersistentTileSchedulerILb0EEEEEEEEEvNT_6ParamsE --------------------------
	.section	.nv.info._ZN7cutlass13device_kernelIN5flash11enable_sm90INS1_16FlashAttnFwdSm90INS1_25CollectiveMainloopFwdSm90ILi2EN4cute5tupleIJNS5_1CILi1EEES8_S8_EEENS6_IJNS7_ILi64EEESA_SA_EEELi512ENS_10bfloat16_tEfNS_4arch4Sm90ELb0ELb0ELb0ELb0ELb0ELb0ELb0ELb0ELb0ELb1ELb0ELb0EEENS1_21CollectiveEpilogueFwdINS6_IJSA_NS7_ILi512EEESA_EEES9_SC_SE_Li256ELb0ELb1ELb0ELb0EEENS1_29StaticPersistentTileSchedulerILb0EEEEEEEEEvNT_6ParamsE,"",@"SHT_CUDA_INFO"
	.sectionflags	@""
	.align	4


	//----- nvinfo : EIATTR_CUDA_API_VERSION
	.align		4
        /*0000*/ 	.byte	0x04, 0x37
        /*0002*/ 	.short	(.L_120 - .L_119)
.L_119:
        /*0004*/ 	.word	0x00000082


	//----- nvinfo : EIATTR_KPARAM_INFO
	.align		4
.L_120:
        /*0008*/ 	.byte	0x04, 0x17
        /*000a*/ 	.short	(.L_122 - .L_121)
.L_121:
        /*000c*/ 	.word	0x00000000
        /*0010*/ 	.short	0x0000
        /*0012*/ 	.short	0x0000
        /*0014*/ 	.byte	0x00, 0xf0, 0x01, 0x28


	//----- nvinfo : EIATTR_SPARSE_MMA_MASK
	.align		4
.L_122:
        /*0018*/ 	.byte	0x03, 0x50
        /*001a*/ 	.short	0x0000


	//----- nvinfo : EIATTR_MAXREG_COUNT
	.align		4
        /*001c*/ 	.byte	0x03, 0x1b
        /*001e*/ 	.short	0x00a8


	//----- nvinfo : EIATTR_MERCURY_ISA_VERSION
	.align		4
        /*0020*/ 	.byte	0x03, 0x5f
        /*0022*/ 	.short	0x0101


	//----- nvinfo : EIATTR_VRC_CTA_INIT_COUNT
	.align		4
        /*0024*/ 	.byte	0x02, 0x4a
	.zero		1
	.zero		1


	//----- nvinfo : EIATTR_EXIT_INSTR_OFFSETS
	.align		4
        /*0028*/ 	.byte	0x04, 0x1c
        /*002a*/ 	.short	(.L_124 - .L_123)


	//   ....[0]....
.L_123:
        /*002c*/ 	.word	0x00000010


	//----- nvinfo : EIATTR_MAX_THREADS
	.align		4
.L_124:
        /*0030*/ 	.byte	0x04, 0x05
        /*0032*/ 	.short	(.L_126 - .L_125)
.L_125:
        /*0034*/ 	.word	0x00000180
        /*0038*/ 	.word	0x00000001
        /*003c*/ 	.word	0x00000001


	//----- nvinfo : EIATTR_CBANK_PARAM_SIZE
	.align		4
.L_126:
        /*0040*/ 	.byte	0x03, 0x19
        /*0042*/ 	.short	0x0a00


	//----- nvinfo : EIATTR_PARAM_CBANK
	.align		4
        /*0044*/ 	.byte	0x04, 0x0a
        /*0046*/ 	.short	(.L_128 - .L_127)
	.align		4
.L_127:
        /*0048*/ 	.word	index@(.nv.constant0._ZN7cutlass13device_kernelIN5flash11enable_sm90INS1_16FlashAttnFwdSm90INS1_25CollectiveMainloopFwdSm90ILi2EN4cute5tupleIJNS5_1CILi1EEES8_S8_EEENS6_IJNS7_ILi64EEESA_SA_EEELi512ENS_10bfloat16_tEfNS_4arch4Sm90ELb0ELb0ELb0ELb0ELb0ELb0ELb0ELb0ELb0ELb1ELb0ELb0EEENS1_21CollectiveEpilogueFwdINS6_IJSA_NS7_ILi512EEESA_EEES9_SC_SE_Li256ELb0ELb1ELb0ELb0EEENS1_29StaticPersistentTileSchedulerILb0EEEEEEEEEvNT_6ParamsE)
        /*004c*/ 	.short	0x0380
        /*004e*/ 	.short	0x0a00


	//----- nvinfo : EIATTR_SW_WAR
	.align		4
.L_128:
        /*0050*/ 	.byte	0x04, 0x36
        /*0052*/ 	.short	(.L_130 - .L_129)
.L_129:
        /*0054*/ 	.word	0x00000008
.L_130:


//--------------------- .nv.info._ZN7cutlass13device_kernelIN5flash11enable_sm90INS1_16FlashAttnFwdSm90INS1_25CollectiveMainloopFwdSm90ILi2EN4cute5tupleIJNS5_1CILi1EEES8_S8_EEENS6_IJNS7_ILi64EEESA_SA_EEELi512ENS_10bfloat16_tEfNS_4arch4Sm90ELb0ELb0ELb0ELb0ELb0ELb0ELb1ELb0ELb0ELb1ELb0ELb0EEENS1_21CollectiveEpilogueFwdINS6_IJSA_NS7_ILi512EEESA_EEES9_SC_SE_Li256ELb0ELb1ELb0ELb0EEENS1_29StaticPersistentTileSchedulerILb0EEEEEEEEEvNT_6ParamsE --------------------------
	.section	.nv.info._ZN7cutlass13device_kernelIN5flash11enable_sm90INS1_16FlashAttnFwdSm90INS1_25CollectiveMainloopFwdSm90ILi2EN4cute5tupleIJNS5_1CILi1EEES8_S8_EEENS6_IJNS7_ILi64EEESA_SA_EEELi512ENS_10bfloat16_tEfNS_4arch4Sm90ELb0ELb0ELb0ELb0ELb0ELb0ELb1ELb0ELb0ELb1ELb0ELb0EEENS1_21CollectiveEpilogueFwdINS6_IJSA_NS7_ILi512EEESA_EEES9_SC_SE_Li256ELb0ELb1ELb0ELb0EEENS1_29StaticPersistentTileSchedulerILb0EEEEEEEEEvNT_6ParamsE,"",@"SHT_CUDA_INFO"
	.sectionflags	@""
	.align	4


	//----- nvinfo : EIATTR_CUDA_API_VERSION
	.align		4
        /*0000*/ 	.byte	0x04, 0x37
        /*0002*/ 	.short	(.L_132 - .L_131)
.L_131:
        /*0004*/ 	.word	0x00000082


	//----- nvinfo : EIATTR_KPARAM_INFO
	.align		4
.L_132:
        /*0008*/ 	.byte	0x04, 0x17
        /*000a*/ 	.short	(.L_134 - .L_133)
.L_133:
        /*000c*/ 	.word	0x00000000
        /*0010*/ 	.short	0x0000
        /*0012*/ 	.short	0x0000
        /*0014*/ 	.byte	0x00, 0xf0, 0x01, 0x2c


	//----- nvinfo : EIATTR_SPARSE_MMA_MASK
	.align		4
.L_134:
        /*0018*/ 	.byte	0x03, 0x50
        /*001a*/ 	.short	0x0000


	//----- nvinfo : EIATTR_MAXREG_COUNT
	.align		4
        /*001c*/ 	.byte	0x03, 0x1b
        /*001e*/ 	.short	0x00a8


	//----- nvinfo : EIATTR_MERCURY_ISA_VERSION
	.align		4
        /*0020*/ 	.byte	0x03, 0x5f
        /*0022*/ 	.short	0x0101


	//----- nvinfo : EIATTR_VRC_CTA_INIT_COUNT
	.align		4
        /*0024*/ 	.byte	0x02, 0x4a
	.zero		1
	.zero		1


	//----- nvinfo : EIATTR_EXIT_INSTR_OFFSETS
	.align		4
        /*0028*/ 	.byte	0x04, 0x1c
        /*002a*/ 	.short	(.L_136 - .L_135)


	//   ....[0]....
.L_135:
        /*002c*/ 	.word	0x00000010


	//----- nvinfo : EIATTR_MAX_THREADS
	.align		4
.L_136:
        /*0030*/ 	.byte	0x04, 0x05
        /*0032*/ 	.short	(.L_138 - .L_137)
.L_137:
        /*0034*/ 	.word	0x00000180
        /*0038*/ 	.word	0x00000001
        /*003c*/ 	.word	0x00000001


	//----- nvinfo : EIATTR_CBANK_PARAM_SIZE
	.align		4
.L_138:
        /*0040*/ 	.byte	0x03, 0x19
        /*0042*/ 	.short	0x0b00


	//----- nvinfo : EIATTR_PARAM_CBANK
	.align		4
        /*0044*/ 	.byte	0x04, 0x0a
        /*0046*/ 	.short	(.L_140 - .L_139)
	.align		4
.L_139:
        /*0048*/ 	.word	index@(.nv.constant0._ZN7cutlass13device_kernelIN5flash11enable_sm90INS1_16FlashAttnFwdSm90INS1_25CollectiveMainloopFwdSm90ILi2EN4cute5tupleIJNS5_1CILi1EEES8_S8_EEENS6_IJNS7_ILi64EEESA_SA_EEELi512ENS_10bfloat16_tEfNS_4arch4Sm90ELb0ELb0ELb0ELb0ELb0ELb0ELb1ELb0ELb0ELb1ELb0ELb0EEENS1_21CollectiveEpilogueFwdINS6_IJSA_NS7_ILi512EEESA_EEES9_SC_SE_Li256ELb0ELb1ELb0ELb0EEENS1_29StaticPersistentTileSchedulerILb0EEEEEEEEEvNT_6ParamsE)
        /*004c*/ 	.short	0x0380
        /*004e*/ 	.short	0x0b00


	//----- nvinfo : EIATTR_SW_WAR
	.align		4
.L_140:
        /*0050*/ 	.byte	0x04, 0x36
        /*0052*/ 	.short	(.L_142 - .L_141)
.L_141:
        /*0054*/ 	.word	0x00000008
.L_142:


//--------------------- .nv.info._ZN7cutlass13device_kernelIN5flash11enable_sm90INS1_16FlashAttnFwdSm90INS1_25CollectiveMainloopFwdSm90ILi2EN4cute5tupleIJNS5_1CILi1EEES8_S8_EEENS6_IJNS7_ILi64EEESA_SA_EEELi512ENS_10bfloat16_tEfNS_4arch4Sm90ELb0ELb0ELb0ELb1ELb0ELb0ELb0ELb0ELb0ELb1ELb0ELb0EEENS1_21CollectiveEpilogueFwdINS6_IJSA_NS7_ILi512EEESA_EEES9_SC_SE_Li256ELb1ELb1ELb0ELb0EEENS1_36VarlenDynamicPersistentTileSchedulerILi64ELi64ELi256ELi128ELb0ELb1ELb1ELb0ELb1ELb1EEEEEEEEEvNT_6ParamsE --------------------------
	.section	.nv.info._ZN7cutlass13device_kernelIN5flash11enable_sm90INS1_16FlashAttnFwdSm90INS1_25CollectiveMainloopFwdSm90ILi2EN4cute5tupleIJNS5_1CILi1EEES8_S8_EEENS6_IJNS7_ILi64EEESA_SA_EEELi512ENS_10bfloat16_tEfNS_4arch4Sm90ELb0ELb0ELb0ELb1ELb0ELb0ELb0ELb0ELb0ELb1ELb0ELb0EEENS1_21CollectiveEpilogueFwdINS6_IJSA_NS7_ILi512EEESA_EEES9_SC_SE_Li256ELb1ELb1ELb0ELb0EEENS1_36VarlenDynamicPersistentTileSchedulerILi64ELi64ELi256ELi128ELb0ELb1ELb1ELb0ELb1ELb1EEEEEEEEEvNT_6ParamsE,"",@"SHT_CUDA_INFO"
	.sectionflags	@""
	.align	4


	//----- nvinfo : EIATTR_CUDA_API_VERSION
	.align		4
        /*0000*/ 	.byte	0x04, 0x37
        /*0002*/ 	.short	(.L_144 - .L_143)
.L_143:
        /*0004*/ 	.word	0x00000082


	//----- nvinfo : EIATTR_KPARAM_INFO
	.align		4
.L_144:
        /*0008*/ 	.byte	0x04, 0x17
        /*000a*/ 	.short	(.L_146 - .L_145)
.L_145:
        /*000c*/ 	.word	0x00000000
        /*0010*/ 	.short	0x0000
        /*0012*/ 	.short	0x0000
        /*0014*/ 	.byte	0x00, 0xf0, 0x01, 0x2a


	//----- nvinfo : EIATTR_SPARSE_MMA_MASK
	.align		4
.L_146:
        /*0018*/ 	.byte	0x03, 0x50
        /*001a*/ 	.short	0x0000


	//----- nvinfo : EIATTR_MAXREG_COUNT
	.align		4
        /*001c*/ 	.byte	0x03, 0x1b
        /*001e*/ 	.short	0x00a8


	//----- nvinfo : EIATTR_MERCURY_ISA_VERSION
	.align		4
        /*0020*/ 	.byte	0x03, 0x5f
        /*0022*/ 	.short	0x0101


	//----- nvinfo : EIATTR_VRC_CTA_INIT_COUNT
	.align		4
        /*0024*/ 	.byte	0x02, 0x4a
	.zero		1
	.zero		1


	//----- nvinfo : EIATTR_EXIT_INSTR_OFFSETS
	.align		4
        /*0028*/ 	.byte	0x04, 0x1c
        /*002a*/ 	.short	(.L_148 - .L_147)


	//   ....[0]....
.L_147:
        /*002c*/ 	.word	0x00000010


	//----- nvinfo : EIATTR_MAX_THREADS
	.align		4
.L_148:
        /*0030*/ 	.byte	0x04, 0x05
        /*0032*/ 	.short	(.L_150 - .L_149)
.L_149:
        /*0034*/ 	.word	0x00000180
        /*0038*/ 	.word	0x00000001
        /*003c*/ 	.word	0x00000001


	//----- nvinfo : EIATTR_CBANK_PARAM_SIZE
	.align		4
.L_150:
        /*0040*/ 	.byte	0x03, 0x19
        /*0042*/ 	.short	0x0a80


	//----- nvinfo : EIATTR_PARAM_CBANK
	.align		4
        /*0044*/ 	.byte	0x04, 0x0a
        /*0046*/ 	.short	(.L_152 - .L_151)
	.align		4
.L_151:
        /*0048*/ 	.word	index@(.nv.constant0._ZN7cutlass13device_kernelIN5flash11enable_sm90INS1_16FlashAttnFwdSm90INS1_25CollectiveMainloopFwdSm90ILi2EN4cute5tupleIJNS5_1CILi1EEES8_S8_EEENS6_IJNS7_ILi64EEESA_SA_EEELi512ENS_10bfloat16_tEfNS_4arch4Sm90ELb0ELb0ELb0ELb1ELb0ELb0ELb0ELb0ELb0ELb1ELb0ELb0EEENS1_21CollectiveEpilogueFwdINS6_IJSA_NS7_ILi512EEESA_EEES9_SC_SE_Li256ELb1ELb1ELb0ELb0EEENS1_36VarlenDynamicPersistentTileSchedulerILi64ELi64ELi256ELi128ELb0ELb1ELb1ELb0ELb1ELb1EEEEEEEEEvNT_6ParamsE)
        /*004c*/ 	.short	0x0380
        /*004e*/ 	.short	0x0a80


	//----- nvinfo : EIATTR_SW_WAR
	.align		4
.L_152:
        /*0050*/ 	.byte	0x04, 0x36
        /*0052*/ 	.short	(.L_154 - .L_153)
.L_153:
        /*0054*/ 	.word	0x00000008
.L_154:


//--------------------- .nv.info._ZN7cutlass13device_kernelIN5flash11enable_sm90INS1_16FlashAttnFwdSm90INS1_25CollectiveMainloopFwdSm90ILi2EN4cute5tupleIJNS5_1CILi1EEES8_S8_EEENS6_IJNS7_ILi64EEESA_SA_EEELi512ENS_10bfloat16_tEfNS_4arch4Sm90ELb0ELb0ELb0ELb1ELb0ELb1ELb0ELb0ELb0ELb1ELb0ELb0EEENS1_21CollectiveEpilogueFwdINS6_IJSA_NS7_ILi512EEESA_EEES9_SC_SE_Li256ELb1ELb1ELb0ELb0EEENS1_36VarlenDynamicPersistentTileSchedulerILi64ELi64ELi256ELi128ELb0ELb1ELb1ELb0ELb1ELb1EEEEEEEEEvNT_6ParamsE --------------------------
	.section	.nv.info._ZN7cutlass13device_kernelIN5flash11enable_sm90INS1_16FlashAttnFwdSm90INS1_25CollectiveMainloopFwdSm90ILi2EN4cute5tupleIJNS5_1CILi1EEES8_S8_EEENS6_IJNS7_ILi64EEESA_SA_EEELi512ENS_10bfloat16_tEfNS_4arch4Sm90ELb0ELb0ELb0ELb1ELb0ELb1ELb0ELb0ELb0ELb1ELb0ELb0EEENS1_21CollectiveEpilogueFwdINS6_IJSA_NS7_ILi512EEESA_EEES9_SC_SE_Li256ELb1ELb1ELb0ELb0EEENS1_36VarlenDynamicPersistentTileSchedulerILi64ELi64ELi256ELi128ELb0ELb1ELb1ELb0ELb1ELb1EEEEEEEEEvNT_6ParamsE,"",@"SHT_CUDA_INFO"
	.sectionflags	@""
	.align	4


	//----- nvinfo : EIATTR_CUDA_API_VERSION
	.align		4
        /*0000*/ 	.byte	0x04, 0x37
        /*0002*/ 	.short	(.L_156 - .L_155)
.L_155:
        /*0004*/ 	.word	0x00000082


	//----- nvinfo : EIATTR_KPARAM_INFO
	.align		4
.L_156:
        /*0008*/ 	.byte	0x04, 0x17
        /*000a*/ 	.short	(.L_158 - .L_157)
.L_157:
        /*000c*/ 	.word	0x00000000
        /*0010*/ 	.short	0x0000
        /*0012*/ 	.short	0x0000
        /*0014*/ 	.byte	0x00, 0xf0, 0x01, 0x2a


	//----- nvinfo : EIATTR_SPARSE_MMA_MASK
	.align		4
.L_158:
        /*0018*/ 	.byte	0x03, 0x50
        /*001a*/ 	.short	0x0000


	//----- nvinfo : EIATTR_MAXREG_COUNT
	.align		4
        /*001c*/ 	.byte	0x03, 0x1b
        /*001e*/ 	.short	0x00a8


	//----- nvinfo : EIATTR_MERCURY_ISA_VERSION
	.align		4
        /*0020*/ 	.byte	0x03, 0x5f
        /*0022*/ 	.short	0x0101


	//----- nvinfo : EIATTR_VRC_CTA_INIT_COUNT
	.align		4
        /*0024*/ 	.byte	0x02, 0x4a
	.zero		1
	.zero		1


	//----- nvinfo : EIATTR_EXIT_INSTR_OFFSETS
	.align		4
        /*0028*/ 	.byte	0x04, 0x1c
        /*002a*/ 	.short	(.L_160 - .L_159)


	//   ....[0]....
.L_159:
        /*002c*/ 	.word	0x00000010


	//----- nvinfo : EIATTR_MAX_THREADS
	.align		4
.L_160:
        /*0030*/ 	.byte	0x04, 0x05
        /*0032*/ 	.short	(.L_162 - .L_161)
.L_161:
        /*0034*/ 	.word	0x00000180
        /*0038*/ 	.word	0x00000001
        /*003c*/ 	.word	0x00000001


	//----- nvinfo : EIATTR_CBANK_PARAM_SIZE
	.align		4
.L_162:
        /*0040*/ 	.byte	0x03, 0x19
        /*0042*/ 	.short	0x0a80


	//----- nvinfo : EIATTR_PARAM_CBANK
	.align		4
        /*0044*/ 	.byte	0x04, 0x0a
        /*0046*/ 	.short	(.L_164 - .L_163)
	.align		4
.L_163:
        /*0048*/ 	.word	index@(.nv.constant0._ZN7cutlass13device_kernelIN5flash11enable_sm90INS1_16FlashAttnFwdSm90INS1_25CollectiveMainloopFwdSm90ILi2EN4cute5tupleIJNS5_1CILi1EEES8_S8_EEENS6_IJNS7_ILi64EEESA_SA_EEELi512ENS_10bfloat16_tEfNS_4arch4Sm90ELb0ELb0ELb0ELb1ELb0ELb1ELb0ELb0ELb0ELb1ELb0ELb0EEENS1_21CollectiveEpilogueFwdINS6_IJSA_NS7_ILi512EEESA_EEES9_SC_SE_Li256ELb1ELb1ELb0ELb0EEENS1_36VarlenDynamicPersistentTileSchedulerILi64ELi64ELi256ELi128ELb0ELb1ELb1ELb0ELb1ELb1EEEEEEEEEvNT_6ParamsE)
        /*004c*/ 	.short	0x0380
        /*004e*/ 	.short	0x0a80


	//----- nvinfo : EIATTR_SW_WAR
	.align		4
.L_164:
        /*0050*/ 	.byte	0x04, 0x36
        /*0052*/ 	.short	(.L_166 - .L_165)
.L_165:
        /*0054*/ 	.word	0x00000008
.L_166:


//--------------------- .nv.info._ZN7cutlass13device_kernelIN5flash11enable_sm90INS1_16FlashAttnFwdSm90INS1_25CollectiveMainloopFwdSm90ILi2EN4cute5tupleIJNS5_1CILi1EEES8_S8_EEENS6_IJNS7_ILi64EEESA_SA_EEELi512ENS_10bfloat16_tEfNS_4arch4Sm90ELb0ELb0ELb0ELb1ELb0ELb0ELb1ELb0ELb0ELb1ELb0ELb0EEENS1_21CollectiveEpilogueFwdINS6_IJSA_NS7_ILi512EEESA_EEES9_SC_SE_Li256ELb1ELb1ELb0ELb0EEENS1_36VarlenDynamicPersistentTileSchedulerILi64ELi64ELi256ELi128ELb0ELb1ELb1ELb0ELb1ELb1EEEEEEEEEvNT_6ParamsE --------------------------
	.section	.nv.info._ZN7cutlass13device_kernelIN5flash11enable_sm90INS1_16FlashAttnFwdSm90INS1_25CollectiveMainloopFwdSm90ILi2EN4cute5tupleIJNS5_1CILi1EEES8_S8_EEENS6_IJNS7_ILi64EEESA_SA_EEELi512ENS_10bfloat16_tEfNS_4arch4Sm90ELb0ELb0ELb0ELb1ELb0ELb0ELb1ELb0ELb0ELb1ELb0ELb0EEENS1_21CollectiveEpilogueFwdINS6_IJSA_NS7_ILi512EEESA_EEES9_SC_SE_Li256ELb1ELb1ELb0ELb0EEENS1_36VarlenDynamicPersistentTileSchedulerILi64ELi64ELi256ELi128ELb0ELb1ELb1ELb0ELb1ELb1EEEEEEEEEvNT_6ParamsE,"",@"SHT_CUDA_INFO"
	.sectionflags	@""
	.align	4


	//----- nvinfo : EIATTR_CUDA_API_VERSION
	.align		4
        /*0000*/ 	.byte	0x04, 0x37
        /*0002*/ 	.short	(.L_168 - .L_167)
.L_167:
        /*0004*/ 	.word	0x00000082


	//----- nvinfo : EIATTR_KPARAM_INFO
	.align		4
.L_168:
        /*0008*/ 	.byte	0x04, 0x17
        /*000a*/ 	.short	(.L_170 - .L_169)
.L_169:
        /*000c*/ 	.word	0x00000000
        /*0010*/ 	.short	0x0000
        /*0012*/ 	.short	0x0000
        /*0014*/ 	.byte	0x00, 0xf0, 0x01, 0x2e


	//----- nvinfo : EIATTR_SPARSE_MMA_MASK
	.align		4
.L_170:
        /*0018*/ 	.byte	0x03, 0x50
        /*001a*/ 	.short	0x0000


	//----- nvinfo : EIATTR_MAXREG_COUNT
	.align		4
        /*001c*/ 	.byte	0x03, 0x1b
        /*001e*/ 	.short	0x00a8


	//----- nvinfo : EIATTR_MERCURY_ISA_VERSION
	.align		4
        /*0020*/ 	.byte	0x03, 0x5f
        /*0022*/ 	.short	0x0101


	//----- nvinfo : EIATTR_VRC_CTA_INIT_COUNT
	.align		4
        /*0024*/ 	.byte	0x02, 0x4a
	.zero		1
	.zero		1


	//----- nvinfo : EIATTR_EXIT_INSTR_OFFSETS
	.align		4
        /*0028*/ 	.byte	0x04, 0x1c
        /*002a*/ 	.short	(.L_172 - .L_171)


	//   ....[0]....
.L_171:
        /*002c*/ 	.word	0x00000010


	//----- nvinfo : EIATTR_MAX_THREADS
	.align		4
.L_172:
        /*0030*/ 	.byte	0x04, 0x05
        /*0032*/ 	.short	(.L_174 - .L_173)
.L_173:
        /*0034*/ 	.word	0x00000180
        /*0038*/ 	.word	0x00000001
        /*003c*/ 	.word	0x00000001


	//----- nvinfo : EIATTR_CBANK_PARAM_SIZE
	.align		4
.L_174:
        /*0040*/ 	.byte	0x03, 0x19
        /*0042*/ 	.short	0x0b80


	//----- nvinfo : EIATTR_PARAM_CBANK
	.align		4
        /*0044*/ 	.byte	0x04, 0x0a
        /*0046*/ 	.short	(.L_176 - .L_175)
	.align		4
.L_175:
        /*0048*/ 	.word	index@(.nv.constant0._ZN7cutlass13device_kernelIN5flash11enable_sm90INS1_16FlashAttnFwdSm90INS1_25CollectiveMainloopFwdSm90ILi2EN4cute5tupleIJNS5_1CILi1EEES8_S8_EEENS6_IJNS7_ILi64EEESA_SA_EEELi512ENS_10bfloat16_tEfNS_4arch4Sm90ELb0ELb0ELb0ELb1ELb0ELb0ELb1ELb0ELb0ELb1ELb0ELb0EEENS1_21CollectiveEpilogueFwdINS6_IJSA_NS7_ILi512EEESA_EEES9_SC_SE_Li256ELb1ELb1ELb0ELb0EEENS1_36VarlenDynamicPersistentTileSchedulerILi64ELi64ELi256ELi128ELb0ELb1ELb1ELb0ELb1ELb1EEEEEEEEEvNT_6ParamsE)
        /*004c*/ 	.short	0x0380
        /*004e*/ 	.short	0x0b80


	//----- nvinfo : EIATTR_SW_WAR
	.align		4
.L_176:
        /*0050*/ 	.byte	0x04, 0x36
        /*0052*/ 	.short	(.L_178 - .L_177)
.L_177:
        /*0054*/ 	.word	0x00000008
.L_178:


//--------------------- .nv.info._ZN7cutlass13device_kernelIN5flash11enable_sm90INS1_16FlashAttnFwdSm90INS1_25CollectiveMainloopFwdSm90ILi2EN4cute5tupleIJNS5_1CILi1EEES8_S8_EEENS6_IJNS7_ILi64EEESA_SA_EEELi512ENS_10bfloat16_tEfNS_4arch4Sm90ELb0ELb0ELb0ELb1ELb0ELb1ELb1ELb0ELb0ELb1ELb0ELb0EEENS1_21CollectiveEpilogueFwdINS6_IJSA_NS7_ILi512EEESA_EEES9_SC_SE_Li256ELb1ELb1ELb0ELb0EEENS1_36VarlenDynamicPersistentTileSchedulerILi64ELi64ELi256ELi128ELb0ELb1ELb1ELb0ELb1ELb1EEEEEEEEEvNT_6ParamsE --------------------------
	.section	.nv.info._ZN7cutlass13device_kernelIN5flash11enable_sm90INS1_16FlashAttnFwdSm90INS1_25CollectiveMainloopFwdSm90ILi2EN4cute5tupleIJNS5_1CILi1EEES8_S8_EEENS6_IJNS7_ILi64EEESA_SA_EEELi512ENS_10bfloat16_tEfNS_4arch4Sm90ELb0ELb0ELb0ELb1ELb0ELb1ELb1ELb0ELb0ELb1ELb0ELb0EEENS1_21CollectiveEpilogueFwdINS6_IJSA_NS7_ILi512EEESA_EEES9_SC_SE_Li256ELb1ELb1ELb0ELb0EEENS1_36VarlenDynamicPersistentTileSchedulerILi64ELi64ELi256ELi128ELb0ELb1ELb1ELb0ELb1ELb1EEEEEEEEEvNT_6ParamsE,"",@"SHT_CUDA_INFO"
	.sectionflags	@""
	.align	4


	//----- nvinfo : EIATTR_CUDA_API_VERSION
	.align		4
        /*0000*/ 	.byte	0x04, 0x37
        /*0002*/ 	.short	(.L_180 - .L_179)
.L_179:
        /*0004*/ 	.word	0x00000082


	//----- nvinfo : EIATTR_KPARAM_INFO
	.align		4
.L_180:
        /*0008*/ 	.byte	0x04, 0x17
        /*000a*/ 	.short	(.L_182 - .L_181)
.L_181:
        /*000c*/ 	.word	0x00000000
        /*0010*/ 	.short	0x0000
        /*0012*/ 	.short	0x0000
        /*0014*/ 	.byte	0x00, 0xf0, 0x01, 0x2e


	//----- nvinfo : EIATTR_SPARSE_MMA_MASK
	.align		4
.L_182:
        /*0018*/ 	.byte	0x03, 0x50
        /*001a*/ 	.short	0x0000


	//----- nvinfo : EIATTR_MAXREG_COUNT
	.align		4
        /*001c*/ 	.byte	0x03, 0x1b
        /*001e*/ 	.short	0x00a8


	//----- nvinfo : EIATTR_MERCURY_ISA_VERSION
	.align		4
        /*0020*/ 	.byte	0x03, 0x5f
        /*0022*/ 	.short	0x0101


	//----- nvinfo : EIATTR_VRC_CTA_INIT_COUNT
	.align		4
        /*0024*/ 	.byte	0x02, 0x4a
	.zero		1
	.zero		1


	//----- nvinfo : EIATTR_EXIT_INSTR_OFFSETS
	.align		4
        /*0028*/ 	.byte	0x04, 0x1c
        /*002a*/ 	.short	(.L_184 - .L_183)


	//   ....[0]....
.L_183:
        /*002c*/ 	.word	0x00000010


	//----- nvinfo : EIATTR_MAX_THREADS
	.align		4
.L_184:
        /*0030*/ 	.byte	0x04, 0x05
        /*0032*/ 	.short	(.L_186 - .L_185)
.L_185:
        /*0034*/ 	.word	0x00000180
        /*0038*/ 	.word	0x00000001
        /*003c*/ 	.word	0x00000001


	//----- nvinfo : EIATTR_CBANK_PARAM_SIZE
	.align		4
.L_186:
        /*0040*/ 	.byte	0x03, 0x19
        /*0042*/ 	.short	0x0b80


	//----- nvinfo : EIATTR_PARAM_CBANK
	.align		4
        /*0044*/ 	.byte	0x04, 0x0a
        /*0046*/ 	.short	(.L_188 - .L_187)
	.align		4
.L_187:
        /*0048*/ 	.word	index@(.nv.constant0._ZN7cutlass13device_kernelIN5flash11enable_sm90INS1_16FlashAttnFwdSm90INS1_25CollectiveMainloopFwdSm90ILi2EN4cute5tupleIJNS5_1CILi1EEES8_S8_EEENS6_IJNS7_ILi64EEESA_SA_EEELi512ENS_10bfloat16_tEfNS_4arch4Sm90ELb0ELb0ELb0ELb1ELb0ELb1ELb1ELb0ELb0ELb1ELb0ELb0EEENS1_21CollectiveEpilogueFwdINS6_IJSA_NS7_ILi512EEESA_EEES9_SC_SE_Li256ELb1ELb1ELb0ELb0EEENS1_36VarlenDynamicPersistentTileSchedulerILi64ELi64ELi256ELi128ELb0ELb1ELb1ELb0ELb1ELb1EEEEEEEEEvNT_6ParamsE)
        /*004c*/ 	.short	0x0380
        /*004e*/ 	.short	0x0b80


	//----- nvinfo : EIATTR_SW_WAR
	.align		4
.L_188:
        /*0050*/ 	.byte	0x04, 0x36
        /*0052*/ 	.short	(.L_190 - .L_189)
.L_189:
        /*0054*/ 	.word	0x00000008
.L_190:


//--------------------- .nv.info._ZN7cutlass13device_kernelIN5flash11enable_sm90INS1_16FlashAttnFwdSm90INS1_25CollectiveMainloopFwdSm90ILi2EN4cute5tupleIJNS5_1CILi1EEES8_S8_EEENS6_IJNS7_ILi64EEESA_SA_EEELi512ENS_10bfloat16_tEfNS_4arch4Sm90ELb0ELb1ELb0ELb0ELb0ELb0ELb0ELb0ELb0ELb1ELb0ELb0EEENS1_21CollectiveEpilogueFwdINS6_IJSA_NS7_ILi512EEESA_EEES9_SC_SE_Li256ELb0ELb1ELb0ELb0EEENS1_30DynamicPersistentTileSchedulerILi256ELi128ELb0ELb1ELb1EEEEEEEEEvNT_6ParamsE --------------------------
	.section	.nv.info._ZN7cutlass13device_kernelIN5flash11enable_sm90INS1_16FlashAttnFwdSm90INS1_25CollectiveMainloopFwdSm90ILi2EN4cute5tupleIJNS5_1CILi1EEES8_S8_EEENS6_IJNS7_ILi64EEESA_SA_EEELi512ENS_10bfloat16_tEfNS_4arch4Sm90ELb0ELb1ELb0ELb0ELb0ELb0ELb0ELb0ELb0ELb1ELb0ELb0EEENS1_21CollectiveEpilogueFwdINS6_IJSA_NS7_ILi512EEESA_EEES9_SC_SE_Li256ELb0ELb1ELb0ELb0EEENS1_30DynamicPersistentTileSchedulerILi256ELi128ELb0ELb1ELb1EEEEEEEEEvNT_6ParamsE,"",@"SHT_CUDA_INFO"
	.sectionflags	@""
	.align	4


	//----- nvinfo : EIATTR_CUDA_API_VERSION
	.align		4
        /*0000*/ 	.byte	0x04, 0x37
        /*0002*/ 	.short	(.L_192 - .L_191)
.L_191:
        /*0004*/ 	.word	0x00000082


	//----- nvinfo : EIATTR_KPARAM_INFO
	.align		4
.L_192:
        /*0008*/ 	.byte	0x04, 0x17
        /*000a*/ 	.short	(.L_194 - .L_193)
.L_193:
        /*000c*/ 	.word	0x00000000
        /*0010*/ 	.short	0x0000
        /*0012*/ 	.short	0x0000
        /*0014*/ 	.byte	0x00, 0xf0, 0x01, 0x2a


	//----- nvinfo : EIATTR_SPARSE_MMA_MASK
	.align		4
.L_194:
        /*0018*/ 	.byte	0x03, 0x50
        /*001a*/ 	.short	0x0000


	//----- nvinfo : EIATTR_MAXREG_COUNT
	.align		4
        /*001c*/ 	.byte	0x03, 0x1b
        /*001e*/ 	.short	0x00a8


	//----- nvinfo : EIATTR_MERCURY_ISA_VERSION
	.align		4
        /*0020*/ 	.byte	0x03, 0x5f
        /*0022*/ 	.short	0x0101


	//----- nvinfo : EIATTR_VRC_CTA_INIT_COUNT
	.align		4
        /*0024*/ 	.byte	0x02, 0x4a
	.zero		1
	.zero		1


	//----- nvinfo : EIATTR_EXIT_INSTR_OFFSETS
	.align		4
        /*0028*/ 	.byte	0x04, 0x1c
        /*002a*/ 	.short	(.L_196 - .L_195)


	//   ....[0]....
.L_195:
        /*002c*/ 	.word	0x00000010


	//----- nvinfo : EIATTR_MAX_THREADS
	.align		4
.L_196:
        /*0030*/ 	.byte	0x04, 0x05
        /*0032*/ 	.short	(.L_198 - .L_197)
.L_197:
        /*0034*/ 	.word	0x00000180
        /*0038*/ 	.word	0x00000001
        /*003c*/ 	.word	0x00000001


	//----- nvinfo : EIATTR_CBANK_PARAM_SIZE
	.align		4
.L_198:
        /*0040*/ 	.byte	0x03, 0x19
        /*0042*/ 	.short	0x0a80


	//----- nvinfo : EIATTR_PARAM_CBANK
	.align		4
        /*0044*/ 	.byte	0x04, 0x0a
        /*0046*/ 	.short	(.L_200 - .L_199)
	.align		4
.L_199:
        /*0048*/ 	.word	index@(.nv.constant0._ZN7cutlass13device_kernelIN5flash11enable_sm90INS1_16FlashAttnFwdSm90INS1_25CollectiveMainloopFwdSm90ILi2EN4cute5tupleIJNS5_1CILi1EEES8_S8_EEENS6_IJNS7_ILi64EEESA_SA_EEELi512ENS_10bfloat16_tEfNS_4arch4Sm90ELb0ELb1ELb0ELb0ELb0ELb0ELb0ELb0ELb0ELb1ELb0ELb0EEENS1_21CollectiveEpilogueFwdINS6_IJSA_NS7_ILi512EEESA_EEES9_SC_SE_Li256ELb0ELb1ELb0ELb0EEENS1_30DynamicPersistentTileSchedulerILi256ELi128ELb0ELb1ELb1EEEEEEEEEvNT_6ParamsE)
        /*004c*/ 	.short	0x0380
        /*004e*/ 	.short	0x0a80


	//----- nvinfo : EIATTR_SW_WAR
	.align		4
.L_200:
        /*0050*/ 	.byte	0x04, 0x36
        /*0052*/ 	.short	(.L_202 - .L_201)
.L_201:
        /*0054*/ 	.word	0x00000008
.L_202:


//--------------------- .nv.info._ZN7cutlass13device_kernelIN5flash11enable_sm90INS1_16FlashAttnFwdSm90INS1_25CollectiveMainloopFwdSm90ILi2EN4cute5tupleIJNS5_1CILi1EEES8_S8_EEENS6_IJNS7_ILi64EEESA_SA_EEELi512ENS_10bfloat16_tEfNS_4arch4Sm90ELb0ELb1ELb0ELb0ELb0ELb0ELb1ELb0ELb0ELb1ELb0ELb0EEENS1_21CollectiveEpilogueFwdINS6_IJSA_NS7_ILi512EEESA_EEES9_SC_SE_Li256ELb0ELb1ELb0ELb0EEENS1_30DynamicPersistentTileSchedulerILi256ELi128ELb0ELb1ELb1EEEEEEEEEvNT_6ParamsE --------------------------
	.section	.nv.info._ZN7cutlass13device_kernelIN5flash11enable_sm90INS1_16FlashAttnFwdSm90INS1_25CollectiveMainloopFwdSm90ILi2EN4cute5tupleIJNS5_1CILi1EEES8_S8_EEENS6_IJNS7_ILi64EEESA_SA_EEELi512ENS_10bfloat16_tEfNS_4arch4Sm90ELb0ELb1ELb0ELb0ELb0ELb0ELb1ELb0ELb0ELb1ELb0ELb0EEENS1_21CollectiveEpilogueFwdINS6_IJSA_NS7_ILi512EEESA_EEES9_SC_SE_Li256ELb0ELb1ELb0ELb0EEENS1_30DynamicPersistentTileSchedulerILi256ELi128ELb0ELb1ELb1EEEEEEEEEvNT_6ParamsE,"",@"SHT_CUDA_INFO"
	.sectionflags	@""
	.align	4


	//----- nvinfo : EIATTR_CUDA_API_VERSION
	.align		4
        /*0000*/ 	.byte	0x04, 0x37
        /*0002*/ 	.short	(.L_204 - .L_203)
.L_203:
        /*0004*/ 	.word	0x00000082


	//----- nvinfo : EIATTR_KPARAM_INFO
	.align		4
.L_204:
        /*0008*/ 	.byte	0x04, 0x17
        /*000a*/ 	.short	(.L_206 - .L_205)
.L_205:
        /*000c*/ 	.word	0x00000000
        /*0010*/ 	.short	0x0000
        /*0012*/ 	.short	0x0000
        /*0014*/ 	.byte	0x00, 0xf0, 0x01, 0x2e


	//----- nvinfo : EIATTR_SPARSE_MMA_MASK
	.align		4
.L_206:
        /*0018*/ 	.byte	0x03, 0x50
        /*001a*/ 	.short	0x0000


	//----- nvinfo : EIATTR_MAXREG_COUNT
	.align		4
        /*001c*/ 	.byte	0x03, 0x1b
        /*001e*/ 	.short	0x00a8


	//----- nvinfo : EIATTR_MERCURY_ISA_VERSION
	.align		4
        /*0020*/ 	.byte	0x03, 0x5f
        /*0022*/ 	.short	0x0101


	//----- nvinfo : EIATTR_VRC_CTA_INIT_COUNT
	.align		4
        /*0024*/ 	.byte	0x02, 0x4a
	.zero		1
	.zero		1


	//----- nvinfo : EIATTR_EXIT_INSTR_OFFSETS
	.align		4
        /*0028*/ 	.byte	0x04, 0x1c
        /*002a*/ 	.short	(.L_208 - .L_207)


	//   ....[0]....
.L_207:
        /*002c*/ 	.word	0x00000010


	//----- nvinfo : EIATTR_MAX_THREADS
	.align		4
.L_208:
        /*0030*/ 	.byte	0x04, 0x05
        /*0032*/ 	.short	(.L_210 - .L_209)
.L_209:
        /*0034*/ 	.word	0x00000180
        /*0038*/ 	.word	0x00000001
        /*003c*/ 	.word	0x00000001


	//----- nvinfo : EIATTR_CBANK_PARAM_SIZE
	.align		4
.L_210:
        /*0040*/ 	.byte	0x03, 0x19
        /*0042*/ 	.short	0x0b80


	//----- nvinfo : EIATTR_PARAM_CBANK
	.align		4
        /*0044*/ 	.byte	0x04, 0x0a
        /*0046*/ 	.short	(.L_212 - .L_211)
	.align		4
.L_211:
        /*0048*/ 	.word	index@(.nv.constant0._ZN7cutlass13device_kernelIN5flash11enable_sm90INS1_16FlashAttnFwdSm90INS1_25CollectiveMainloopFwdSm90ILi2EN4cute5tupleIJNS5_1CILi1EEES8_S8_EEENS6_IJNS7_ILi64EEESA_SA_EEELi512ENS_10bfloat16_tEfNS_4arch4Sm90ELb0ELb1ELb0ELb0ELb0ELb0ELb1ELb0ELb0ELb1ELb0ELb0EEENS1_21CollectiveEpilogueFwdINS6_IJSA_NS7_ILi512EEESA_EEES9_SC_SE_Li256ELb0ELb1ELb0ELb0EEENS1_30DynamicPersistentTileSchedulerILi256ELi128ELb0ELb1ELb1EEEEEEEEEvNT_6ParamsE)
        /*004c*/ 	.short	0x0380
        /*004e*/ 	.short	0x0b80


	//----- nvinfo : EIATTR_SW_WAR
	.align		4
.L_212:
        /*0050*/ 	.byte	0x04, 0x36
        /*0052*/ 	.short	(.L_214 - .L_213)
.L_213:
        /*0054*/ 	.word	0x00000008
.L_214:


//--------------------- .nv.info._ZN7cutlass13device_kernelIN5flash11enable_sm90INS1_16FlashAttnFwdSm90INS1_25CollectiveMainloopFwdSm90ILi2EN4cute5tupleIJNS5_1CILi1EEES8_S8_EEENS6_IJNS7_ILi64EEESA_SA_EEELi512ENS_10bfloat16_tEfNS_4arch4Sm90ELb0ELb1ELb0ELb1ELb0ELb0ELb0ELb0ELb0ELb1ELb0ELb0EEENS1_21CollectiveEpilogueFwdINS6_IJSA_NS7_ILi512EEESA_EEES9_SC_SE_Li256ELb1ELb1ELb0ELb0EEENS1_36VarlenDynamicPersistentTileSchedulerILi64ELi64ELi256ELi128ELb0ELb1ELb1ELb1ELb0ELb1EEEEEEEEEvNT_6ParamsE --------------------------
	.section	.nv.info._ZN7cutlass13device_kernelIN5flash11enable_sm90INS1_16FlashAttnFwdSm90INS1_25CollectiveMainloopFwdSm90ILi2EN4cute5tupleIJNS5_1CILi1EEES8_S8_EEENS6_IJNS7_ILi64EEESA_SA_EEELi512ENS_10bfloat16_tEfNS_4arch4Sm90ELb0ELb1ELb0ELb1ELb0ELb0ELb0ELb0ELb0ELb1ELb0ELb0EEENS1_21CollectiveEpilogueFwdINS6_IJSA_NS7_ILi512EEESA_EEES9_SC_SE_Li256ELb1ELb1ELb0ELb0EEENS1_36VarlenDynamicPersistentTileSchedulerILi64ELi64ELi256ELi128ELb0ELb1ELb1ELb1ELb0ELb1EEEEEEEEEvNT_6ParamsE,"",@"SHT_CUDA_INFO"
	.sectionflags	@""
	.align	4


	//----- nvinfo : EIATTR_CUDA_API_VERSION
	.align		4
        /*0000*/ 	.byte	0x04, 0x37
        /*0002*/ 	.short	(.L_216 - .L_215)
.L_215:
        /*0004*/ 	.word	0x00000082


	//----- nvinfo : EIATTR_KPARAM_INFO
	.align		4
.L_216:
        /*0008*/ 	.byte	0x04, 0x17
        /*000a*/ 	.short	(.L_218 - .L_217)
.L_217:
        /*000c*/ 	.word	0x00000000
        /*0010*/ 	.short	0x0000
        /*0012*/ 	.short	0x0000
        /*0014*/ 	.byte	0x00, 0xf0, 0x01, 0x2a


	//----- nvinfo : EIATTR_SPARSE_MMA_MASK
	.align		4
.L_218:
        /*0018*/ 	.byte	0x03, 0x50
        /*001a*/ 	.short	0x0000


	//----- nvinfo : EIATTR_MAXREG_COUNT
	.align		4
        /*001c*/ 	.byte	0x03, 0x1b
        /*001e*/ 	.short	0x00a8


	//----- nvinfo : EIATTR_MERCURY_ISA_VERSION
	.align		4
        /*0020*/ 	.byte	0x03, 0x5f
        /*0022*/ 	.short	0x0101


	//----- nvinfo : EIATTR_VRC_CTA_INIT_COUNT
	.align		4
        /*0024*/ 	.byte	0x02, 0x4a
	.zero		1
	.zero		1


	//----- nvinfo : EIATTR_EXIT_INSTR_OFFSETS
	.align		4
        /*0028*/ 	.byte	0x04, 0x1c
        /*002a*/ 	.short	(.L_220 - .L_219)


	//   ....[0]....
.L_219:
        /*002c*/ 	.word	0x00000010


	//----- nvinfo : EIATTR_MAX_THREADS
	.align		4
.L_220:
        /*0030*/ 	.byte	0x04, 0x05
        /*0032*/ 	.short	(.L_222 - .L_221)
.L_221:
        /*0034*/ 	.word	0x00000180
        /*0038*/ 	.word	0x00000001
        /*003c*/ 	.word	0x00000001


	//----- nvinfo : EIATTR_CBANK_PARAM_SIZE
	.align		4
.L_222:
        /*0040*/ 	.byte	0x03, 0x19
        /*0042*/ 	.short	0x0a80


	//----- nvinfo : EIATTR_PARAM_CBANK
	.align		4
        /*0044*/ 	.byte	0x04, 0x0a
        /*0046*/ 	.short	(.L_224 - .L_223)
	.align		4
.L_223:
        /*0048*/ 	.word	index@(.nv.constant0._ZN7cutlass13device_kernelIN5flash11enable_sm90INS1_16FlashAttnFwdSm90INS1_25CollectiveMainloopFwdSm90ILi2EN4cute5tupleIJNS5_1CILi1EEES8_S8_EEENS6_IJNS7_ILi64EEESA_SA_EEELi512ENS_10bfloat16_tEfNS_4arch4Sm90ELb0ELb1ELb0ELb1ELb0ELb0ELb0ELb0ELb0ELb1ELb0ELb0EEENS1_21CollectiveEpilogueFwdINS6_IJSA_NS7_ILi512EEESA_EEES9_SC_SE_Li256ELb1ELb1ELb0ELb0EEENS1_36VarlenDynamicPersistentTileSchedulerILi64ELi64ELi256ELi128ELb0ELb1ELb1ELb1ELb0ELb1EEEEEEEEEvNT_6ParamsE)
        /*004c*/ 	.short	0x0380
        /*004e*/ 	.short	0x0a80


	//----- nvinfo : EIATTR_SW_WAR
	.align		4
.L_224:
        /*0050*/ 	.byte	0x04, 0x36
        /*0052*/ 	.short	(.L_226 - .L_225)
.L_225:
        /*0054*/ 	.word	0x00000008
.L_226:


//--------------------- .nv.info._ZN7cutlass13device_kernelIN5flash11enable_sm90INS1_16FlashAttnFwdSm90INS1_25CollectiveMainloopFwdSm90ILi2EN4cute5tupleIJNS5_1CILi1EEES8_S8_EEENS6_IJNS7_ILi64EEESA_SA_EEELi512ENS_10bfloat16_tEfNS_4arch4Sm90ELb0ELb1ELb0ELb1ELb0ELb1ELb0ELb0ELb0ELb1ELb0ELb0EEENS1_21CollectiveEpilogueFwdINS6_IJSA_NS7_ILi512EEESA_EEES9_SC_SE_Li256ELb1ELb1ELb0ELb0EEENS1_36VarlenDynamicPersistentTileSchedulerILi64ELi64ELi256ELi128ELb0ELb1ELb1ELb1ELb0ELb1EEEEEEEEEvNT_6ParamsE --------------------------
	.section	.nv.info._ZN7cutlass13device_kernelIN5flash11enable_sm90INS1_16FlashAttnFwdSm90INS1_25CollectiveMainloopFwdSm90ILi2EN4cute5tupleIJNS5_1CILi1EEES8_S8_EEENS6_IJNS7_ILi64EEESA_SA_EEELi512ENS_10bfloat16_tEfNS_4arch4Sm90ELb0ELb1ELb0ELb1ELb0ELb1ELb0ELb0ELb0ELb1ELb0ELb0EEENS1_21CollectiveEpilogueFwdINS6_IJSA_NS7_ILi512EEESA_EEES9_SC_SE_Li256ELb1ELb1ELb0ELb0EEENS1_36VarlenDynamicPersistentTileSchedulerILi64ELi64ELi256ELi128ELb0ELb1ELb1ELb1ELb0ELb1EEEEEEEEEvNT_6ParamsE,"",@"SHT_CUDA_INFO"
	.sectionflags	@""
	.align	4


	//----- nvinfo : EIATTR_CUDA_API_VERSION
	.align		4
        /*0000*/ 	.byte	0x04, 0x37
        /*0002*/ 	.short	(.L_228 - .L_227)
.L_227:
        /*0004*/ 	.word	0x00000082


	//----- nvinfo : EIATTR_KPARAM_INFO
	.align		4
.L_228:
        /*0008*/ 	.byte	0x04, 0x17
        /*000a*/ 	.short	(.L_230 - .L_229)
.L_229:
        /*000c*/ 	.word	0x00000000
        /*0010*/ 	.short	0x0000
        /*0012*/ 	.short	0x0000
        /*0014*/ 	.byte	0x00, 0xf0, 0x01, 0x2a


	//----- nvinfo : EIATTR_SPARSE_MMA_MASK
	.align		4
.L_230:
        /*0018*/ 	.byte	0x03, 0x50
        /*001a*/ 	.short	0x0000


	//----- nvinfo : EIATTR_MAXREG_COUNT
	.align		4
        /*001c*/ 	.byte	0x03, 0x1b
        /*001e*/ 	.short	0x00a8


	//----- nvinfo : EIATTR_MERCURY_ISA_VERSION
	.align		4
        /*0020*/ 	.byte	0x03, 0x5f
        /*0022*/ 	.short	0x0101


	//----- nvinfo : EIATTR_VRC_CTA_INIT_COUNT
	.align		4
        /*0024*/ 	.byte	0x02, 0x4a
	.zero		1
	.zero		1


	//----- nvinfo : EIATTR_EXIT_INSTR_OFFSETS
	.align		4
        /*0028*/ 	.byte	0x04, 0x1c
        /*002a*/ 	.short	(.L_232 - .L_231)


	//   ....[0]....
.L_231:
        /*002c*/ 	.word	0x00000010


	//----- nvinfo : EIATTR_MAX_THREADS
	.align		4
.L_232:
        /*0030*/ 	.byte	0x04, 0x05
        /*0032*/ 	.short	(.L_234 - .L_233)
.L_233:
        /*0034*/ 	.word	0x00000180
        /*0038*/ 	.word	0x00000001
        /*003c*/ 	.word	0x00000001


	//----- nvinfo : EIATTR_CBANK_PARAM_SIZE
	.align		4
.L_234:
        /*0040*/ 	.byte	0x03, 0x19
        /*0042*/ 	.short	0x0a80


	//----- nvinfo : EIATTR_PARAM_CBANK
	.align		4
        /*0044*/ 	.byte	0x04, 0x0a
        /*0046*/ 	.short	(.L_236 - .L_235)
	.align		4
.L_235:
        /*0048*/ 	.word	index@(.nv.constant0._ZN7cutlass13device_kernelIN5flash11enable_sm90INS1_16FlashAttnFwdSm90INS1_25CollectiveMainloopFwdSm90ILi2EN4cute5tupleIJNS5_1CILi1EEES8_S8_EEENS6_IJNS7_ILi64EEESA_SA_EEELi512ENS_10bfloat16_tEfNS_4arch4Sm90ELb0ELb1ELb0ELb1ELb0ELb1ELb0ELb0ELb0ELb1ELb0ELb0EEENS1_21CollectiveEpilogueFwdINS6_IJSA_NS7_ILi512EEESA_EEES9_SC_SE_Li256ELb1ELb1ELb0ELb0EEENS1_36VarlenDynamicPersistentTileSchedulerILi64ELi64ELi256ELi128ELb0ELb1ELb1ELb1ELb0ELb1EEEEEEEEEvNT_6ParamsE)
        /*004c*/ 	.short	0x0380
        /*004e*/ 	.short	0x0a80


	//----- nvinfo : EIATTR_SW_WAR
	.align		4
.L_236:
        /*0050*/ 	.byte	0x04, 0x36
        /*0052*/ 	.short	(.L_238 - .L_237)
.L_237:
        /*0054*/ 	.word	0x00000008
.L_238:


//--------------------- .nv.info._ZN7cutlass13device_kernelIN5flash11enable_sm90INS1_16FlashAttnFwdSm90INS1_25CollectiveMainloopFwdSm90ILi2EN4cute5tupleIJNS5_1CILi1EEES8_S8_EEENS6_IJNS7_ILi64EEESA_SA_EEELi512ENS_10bfloat16_tEfNS_4arch4Sm90ELb0ELb1ELb0ELb1ELb0ELb0ELb1ELb0ELb0ELb1ELb0ELb0EEENS1_21CollectiveEpilogueFwdINS6_IJSA_NS7_ILi512EEESA_EEES9_SC_SE_Li256ELb1ELb1ELb0ELb0EEENS1_36VarlenDynamicPersistentTileSchedulerILi64ELi64ELi256ELi128ELb0ELb1ELb1ELb1ELb0ELb1EEEEEEEEEvNT_6ParamsE --------------------------
	.section	.nv.info._ZN7cutlass13device_kernelIN5flash11enable_sm90INS1_16FlashAttnFwdSm90INS1_25CollectiveMainloopFwdSm90ILi2EN4cute5tupleIJNS5_1CILi1EEES8_S8_EEENS6_IJNS7_ILi64EEESA_SA_EEELi512ENS_10bfloat16_tEfNS_4arch4Sm90ELb0ELb1ELb0ELb1ELb0ELb0ELb1ELb0ELb0ELb1ELb0ELb0EEENS1_21CollectiveEpilogueFwdINS6_IJSA_NS7_ILi512EEESA_EEES9_SC_SE_Li256ELb1ELb1ELb0ELb0EEENS1_36VarlenDynamicPersistentTileSchedulerILi64ELi64ELi256ELi128ELb0ELb1ELb1ELb1ELb0ELb1EEEEEEEEEvNT_6ParamsE,"",@"SHT_CUDA_INFO"
	.sectionflags	@""
	.align	4


	//----- nvinfo : EIATTR_CUDA_API_VERSION
	.align		4
        /*0000*/ 	.byte	0x04, 0x37
        /*0002*/ 	.short	(.L_240 - .L_239)
.L_239:
        /*0004*/ 	.word	0x00000082


	//----- nvinfo : EIATTR_KPARAM_INFO
	.align		4
.L_240:
        /*0008*/ 	.byte	0x04, 0x17
        /*000a*/ 	.short	(.L_242 - .L_241)
.L_241:
        /*000c*/ 	.word	0x00000000
        /*0010*/ 	.short	0x0000
        /*0012*/ 	.short	0x0000
        /*0014*/ 	.byte	0x00, 0xf0, 0x01, 0x2e


	//----- nvinfo : EIATTR_SPARSE_MMA_MASK
	.align		4
.L_242:
        /*0018*/ 	.byte	0x03, 0x50
        /*001a*/ 	.short	0x0000


	//----- nvinfo : EIATTR_MAXREG_COUNT
	.align		4
        /*001c*/ 	.byte	0x03, 0x1b
        /*001e*/ 	.short	0x00a8


	//----- nvinfo : EIATTR_MERCURY_ISA_VERSION
	.align		4
        /*0020*/ 	.byte	0x03, 0x5f
        /*0022*/ 	.short	0x0101


	//----- nvinfo : EIATTR_VRC_CTA_INIT_COUNT
	.align		4
        /*0024*/ 	.byte	0x02, 0x4a
	.zero		1
	.zero		1


	//----- nvinfo : EIATTR_EXIT_INSTR_OFFSETS
	.align		4
        /*0028*/ 	.byte	0x04, 0x1c
        /*002a*/ 	.short	(.L_244 - .L_243)


	//   ....[0]....
.L_243:
        /*002c*/ 	.word	0x00000010


	//----- nvinfo : EIATTR_MAX_THREADS
	.align		4
.L_244:
        /*0030*/ 	.byte	0x04, 0x05
        /*0032*/ 	.short	(.L_246 - .L_245)
.L_245:
        /*0034*/ 	.word	0x00000180
        /*0038*/ 	.word	0x00000001
        /*003c*/ 	.word	0x00000001


	//----- nvinfo : EIATTR_CBANK_PARAM_SIZE
	.align		4
.L_246:
        /*0040*/ 	.byte	0x03, 0x19
        /*0042*/ 	.short	0x0b80


	//----- nvinfo : EIATTR_PARAM_CBANK
	.align		4
        /*0044*/ 	.byte	0x04, 0x0a
        /*0046*/ 	.short	(.L_248 - .L_247)
	.align		4
.L_247:
        /*0048*/ 	.word	index@(.nv.constant0._ZN7cutlass13device_kernelIN5flash11enable_sm90INS1_16FlashAttnFwdSm90INS1_25CollectiveMainloopFwdSm90ILi2EN4cute5tupleIJNS5_1CILi1EEES8_S8_EEENS6_IJNS7_ILi64EEESA_SA_EEELi512ENS_10bfloat16_tEfNS_4arch4Sm90ELb0ELb1ELb0ELb1ELb0ELb0ELb1ELb0ELb0ELb1ELb0ELb0EEENS1_21CollectiveEpilogueFwdINS6_IJSA_NS7_ILi512EEESA_EEES9_SC_SE_Li256ELb1ELb1ELb0ELb0EEENS1_36VarlenDynamicPersistentTileSchedulerILi64ELi64ELi256ELi128ELb0ELb1ELb1ELb1ELb0ELb1EEEEEEEEEvNT_6ParamsE)
        /*004c*/ 	.short	0x0380
        /*004e*/ 	.short	0x0b80


	//----- nvinfo : EIATTR_SW_WAR
	.align		4
.L_248:
        /*0050*/ 	.byte	0x04, 0x36
        /*0052*/ 	.short	(.L_250 - .L_249)
.L_249:
        /*0054*/ 	.word	0x00000008
.L_250:


//--------------------- .nv.info._ZN7cutlass13device_kernelIN5flash11enable_sm90INS1_16FlashAttnFwdSm90INS1_25CollectiveMainloopFwdSm90ILi2EN4cute5tupleIJNS5_1CILi1EEES8_S8_EEENS6_IJNS7_ILi64EEESA_SA_EEELi512ENS_10bfloat16_tEfNS_4arch4Sm90ELb0ELb1ELb0ELb1ELb0ELb1ELb1ELb0ELb0ELb1ELb0ELb0EEENS1_21CollectiveEpilogueFwdINS6_IJSA_NS7_ILi512EEESA_EEES9_SC_SE_Li256ELb1ELb1ELb0ELb0EEENS1_36VarlenDynamicPersistentTileSchedulerILi64ELi64ELi256ELi128ELb0ELb1ELb1ELb1ELb0ELb1EEEEEEEEEvNT_6ParamsE --------------------------
	.section	.nv.info._ZN7cutlass13device_kernelIN5flash11enable_sm90INS1_16FlashAttnFwdSm90INS1_25CollectiveMainloopFwdSm90ILi2EN4cute5tupleIJNS5_1CILi1EEES8_S8_EEENS6_IJNS7_ILi64EEESA_SA_EEELi512ENS_10bfloat16_tEfNS_4arch4Sm90ELb0ELb1ELb0ELb1ELb0ELb1ELb1ELb0ELb0ELb1ELb0ELb0EEENS1_21CollectiveEpilogueFwdINS6_IJSA_NS7_ILi512EEESA_EEES9_SC_SE_Li256ELb1ELb1ELb0ELb0EEENS1_36VarlenDynamicPersistentTileSchedulerILi64ELi64ELi256ELi128ELb0ELb1ELb1ELb1ELb0ELb1EEEEEEEEEvNT_6ParamsE,"",@"SHT_CUDA_INFO"
	.sectionflags	@""
	.align	4


	//----- nvinfo : EIATTR_CUDA_API_VERSION
	.align		4
        /*0000*/ 	.byte	0x04, 0x37
        /*0002*/ 	.short	(.L_252 - .L_251)
.L_251:
        /*0004*/ 	.word	0x00000082


	//----- nvinfo : EIATTR_KPARAM_INFO
	.align		4
.L_252:
        /*0008*/ 	.byte	0x04, 0x17
        /*000a*/ 	.short	(.L_254 - .L_253)
.L_253:
        /*000c*/ 	.word	0x00000000
        /*0010*/ 	.short	0x0000
        /*0012*/ 	.short	0x0000
        /*0014*/ 	.byte	0x00, 0xf0, 0x01, 0x2e


	//----- nvinfo : EIATTR_SPARSE_MMA_MASK
	.align		4
.L_254:
        /*0018*/ 	.byte	0x03, 0x50
        /*001a*/ 	.short	0x0000


	//----- nvinfo : EIATTR_MAXREG_COUNT
	.align		4
        /*001c*/ 	.byte	0x03, 0x1b
        /*001e*/ 	.short	0x00a8


	//----- nvinfo : EIATTR_MERCURY_ISA_VERSION
	.align		4
        /*0020*/ 	.byte	0x03, 0x5f
        /*0022*/ 	.short	0x0101


	//----- nvinfo : EIATTR_VRC_CTA_INIT_COUNT
	.align		4
        /*0024*/ 	.byte	0x02, 0x4a
	.zero		1
	.zero		1


	//----- nvinfo : EIATTR_EXIT_INSTR_OFFSETS
	.align		4
        /*0028*/ 	.byte	0x04, 0x1c
        /*002a*/ 	.short	(.L_256 - .L_255)


	//   ....[0]....
.L_255:
        /*002c*/ 	.word	0x00000010


	//----- nvinfo : EIATTR_MAX_THREADS
	.align		4
.L_256:
        /*0030*/ 	.byte	0x04, 0x05
        /*0032*/ 	.short	(.L_258 - .L_257)
.L_257:
        /*0034*/ 	.word	0x00000180
        /*0038*/ 	.word	0x00000001
        /*003c*/ 	.word	0x00000001


	//----- nvinfo : EIATTR_CBANK_PARAM_SIZE
	.align		4
.L_258:
        /*0040*/ 	.byte	0x03, 0x19
        /*0042*/ 	.short	0x0b80


	//----- nvinfo : EIATTR_PARAM_CBANK
	.align		4
        /*0044*/ 	.byte	0x04, 0x0a
        /*0046*/ 	.short	(.L_260 - .L_259)
	.align		4
.L_259:
        /*0048*/ 	.word	index@(.nv.constant0._ZN7cutlass13device_kernelIN5flash11enable_sm90INS1_16FlashAttnFwdSm90INS1_25CollectiveMainloopFwdSm90ILi2EN4cute5tupleIJNS5_1CILi1EEES8_S8_EEENS6_IJNS7_ILi64EEESA_SA_EEELi512ENS_10bfloat16_tEfNS_4arch4Sm90ELb0ELb1ELb0ELb1ELb0ELb1ELb1ELb0ELb0ELb1ELb0ELb0EEENS1_21CollectiveEpilogueFwdINS6_IJSA_NS7_ILi512EEESA_EEES9_SC_SE_Li256ELb1ELb1ELb0ELb0EEENS1_36VarlenDynamicPersistentTileSchedulerILi64ELi64ELi256ELi128ELb0ELb1ELb1ELb1ELb0ELb1EEEEEEEEEvNT_6ParamsE)
        /*004c*/ 	.short	0x0380
        /*004e*/ 	.short	0x0b80


	//----- nvinfo : EIATTR_SW_WAR
	.align		4
.L_260:
        /*0050*/ 	.byte	0x04, 0x36
        /*0052*/ 	.short	(.L_262 - .L_261)
.L_261:
        /*0054*/ 	.word	0x00000008
.L_262:


//--------------------- .nv.info._ZN7cutlass13device_kernelIN5flash11enable_sm90INS1_16FlashAttnFwdSm90INS1_25CollectiveMainloopFwdSm90ILi2EN4cute5tupleIJNS5_1CILi1EEES8_S8_EEENS6_IJNS7_ILi64EEESA_SA_EEELi512ENS_10bfloat16_tEfNS_4arch4Sm90ELb1ELb0ELb0ELb0ELb0ELb0ELb0ELb0ELb0ELb1ELb0ELb0EEENS1_21CollectiveEpilogueFwdINS6_IJSA_NS7_ILi512EEESA_EEES9_SC_SE_Li256ELb0ELb1ELb0ELb0EEENS1_30DynamicPersistentTileSchedulerILi256ELi128ELb0ELb1ELb1EEEEEEEEEvNT_6ParamsE --------------------------
	.section	.nv.info._ZN7cutlass13device_kernelIN5flash11enable_sm90INS1_16FlashAttnFwdSm90INS1_25CollectiveMainloopFwdSm90ILi2EN4cute5tupleIJNS5_1CILi1EEES8_S8_EEENS6_IJNS7_ILi64EEESA_SA_EEELi512ENS_10bfloat16_tEfNS_4arch4Sm90ELb1ELb0ELb0ELb0ELb0ELb0ELb0ELb0ELb0ELb1ELb0ELb0EEENS1_21CollectiveEpilogueFwdINS6_IJSA_NS7_ILi512EEESA_EEES9_SC_SE_Li256ELb0ELb1ELb0ELb0EEENS1_30DynamicPersistentTileSchedulerILi256ELi128ELb0ELb1ELb1EEEEEEEEEvNT_6ParamsE,"",@"SHT_CUDA_INFO"
	.sectionflags	@""
	.align	4


	//----- nvinfo : EIATTR_CUDA_API_VERSION
	.align		4
        /*0000*/ 	.byte	0x04, 0x37
        /*0002*/ 	.short	(.L_264 - .L_263)
.L_263:
        /*0004*/ 	.word	0x00000082


	//----- nvinfo : EIATTR_KPARAM_INFO
	.align		4
.L_264:
        /*0008*/ 	.byte	0x04, 0x17
        /*000a*/ 	.short	(.L_266 - .L_265)
.L_265:
        /*000c*/ 	.word	0x00000000
        /*0010*/ 	.short	0x0000
        /*0012*/ 	.short	0x0000
        /*0014*/ 	.byte	0x00, 0xf0, 0x01, 0x2a


	//----- nvinfo : EIATTR_SPARSE_MMA_MASK
	.align		4
.L_266:
        /*0018*/ 	.byte	0x03, 0x50
        /*001a*/ 	.short	0x0000


	//----- nvinfo : EIATTR_MAXREG_COUNT
	.align		4
        /*001c*/ 	.byte	0x03, 0x1b
        /*001e*/ 	.short	0x00a8


	//----- nvinfo : EIATTR_MERCURY_ISA_VERSION
	.align		4
        /*0020*/ 	.byte	0x03, 0x5f
        /*0022*/ 	.short	0x0101


	//----- nvinfo : EIATTR_VRC_CTA_INIT_COUNT
	.align		4
        /*0024*/ 	.byte	0x02, 0x4a
	.zero		1
	.zero		1


	//----- nvinfo : EIATTR_EXIT_INSTR_OFFSETS
	.align		4
        /*0028*/ 	.byte	0x04, 0x1c
        /*002a*/ 	.short	(.L_268 - .L_267)


	//   ....[0]....
.L_267:
        /*002c*/ 	.word	0x00000010


	//----- nvinfo : EIATTR_MAX_THREADS
	.align		4
.L_268:
        /*0030*/ 	.byte	0x04, 0x05
        /*0032*/ 	.short	(.L_270 - .L_269)
.L_269:
        /*0034*/ 	.word	0x00000180
        /*0038*/ 	.word	0x00000001
        /*003c*/ 	.word	0x00000001


	//----- nvinfo : EIATTR_CBANK_PARAM_SIZE
	.align		4
.L_270:
        /*0040*/ 	.byte	0x03, 0x19
        /*0042*/ 	.short	0x0a80


	//----- nvinfo : EIATTR_PARAM_CBANK
	.align		4
        /*0044*/ 	.byte	0x04, 0x0a
        /*0046*/ 	.short	(.L_272 - .L_271)
	.align		4
.L_271:
        /*0048*/ 	.word	index@(.nv.constant0._ZN7cutlass13device_kernelIN5flash11enable_sm90INS1_16FlashAttnFwdSm90INS1_25CollectiveMainloopFwdSm90ILi2EN4cute5tupleIJNS5_1CILi1EEES8_S8_EEENS6_IJNS7_ILi64EEESA_SA_EEELi512ENS_10bfloat16_tEfNS_4arch4Sm90ELb1ELb0ELb0ELb0ELb0ELb0ELb0ELb0ELb0ELb1ELb0ELb0EEENS1_21CollectiveEpilogueFwdINS6_IJSA_NS7_ILi512EEESA_EEES9_SC_SE_Li256ELb0ELb1ELb0ELb0EEENS1_30DynamicPersistentTileSchedulerILi256ELi128ELb0ELb1ELb1EEEEEEEEEvNT_6ParamsE)
        /*004c*/ 	.short	0x0380
        /*004e*/ 	.short	0x0a80


	//----- nvinfo : EIATTR_SW_WAR
	.align		4
.L_272:
        /*0050*/ 	.byte	0x04, 0x36
        /*0052*/ 	.short	(.L_274 - .L_273)
.L_273:
        /*0054*/ 	.word	0x00000008
.L_274:


//--------------------- .nv.info._ZN7cutlass13device_kernelIN5flash11enable_sm90INS1_16FlashAttnFwdSm90INS1_25CollectiveMainloopFwdSm90ILi2EN4cute5tupleIJNS5_1CILi1EEES8_S8_EEENS6_IJNS7_ILi64EEESA_SA_EEELi512ENS_10bfloat16_tEfNS_4arch4Sm90ELb1ELb0ELb0ELb0ELb0ELb0ELb1ELb0ELb0ELb1ELb0ELb0EEENS1_21CollectiveEpilogueFwdINS6_IJSA_NS7_ILi512EEESA_EEES9_SC_SE_Li256ELb0ELb1ELb0ELb0EEENS1_30DynamicPersistentTileSchedulerILi256ELi128ELb0ELb1ELb1EEEEEEEEEvNT_6ParamsE --------------------------
	.section	.nv.info._ZN7cutlass13device_kernelIN5flash11enable_sm90INS1_16FlashAttnFwdSm90INS1_25CollectiveMainloopFwdSm90ILi2EN4cute5tupleIJNS5_1CILi1EEES8_S8_EEENS6_IJNS7_ILi64EEESA_SA_EEELi512ENS_10bfloat16_tEfNS_4arch4Sm90ELb1ELb0ELb0ELb0ELb0ELb0ELb1ELb0ELb0ELb1ELb0ELb0EEENS1_21CollectiveEpilogueFwdINS6_IJSA_NS7_ILi512EEESA_EEES9_SC_SE_Li256ELb0ELb1ELb0ELb0EEENS1_30DynamicPersistentTileSchedulerILi256ELi128ELb0ELb1ELb1EEEEEEEEEvNT_6ParamsE,"",@"SHT_CUDA_INFO"
	.sectionflags	@""
	.align	4


	//----- nvinfo : EIATTR_CUDA_API_VERSION
	.align		4
        /*0000*/ 	.byte	0x04, 0x37
        /*0002*/ 	.short	(.L_276 - .L_275)
.L_275:
        /*0004*/ 	.word	0x00000082


	//----- nvinfo : EIATTR_KPARAM_INFO
	.align		4
.L_276:
        /*0008*/ 	.byte	0x04, 0x17
        /*000a*/ 	.short	(.L_278 - .L_277)
.L_277:
        /*000c*/ 	.word	0x00000000
        /*0010*/ 	.short	0x0000
        /*0012*/ 	.short	0x0000
        /*0014*/ 	.byte	0x00, 0xf0, 0x01, 0x2e


	//----- nvinfo : EIATTR_SPARSE_MMA_MASK
	.align		4
.L_278:
        /*0018*/ 	.byte	0x03, 0x50
        /*001a*/ 	.short	0x0000


	//----- nvinfo : EIATTR_MAXREG_COUNT
	.align		4
        /*001c*/ 	.byte	0x03, 0x1b
        /*001e*/ 	.short	0x00a8


	//----- nvinfo : EIATTR_MERCURY_ISA_VERSION
	.align		4
        /*0020*/ 	.byte	0x03, 0x5f
        /*0022*/ 	.short	0x0101


	//----- nvinfo : EIATTR_VRC_CTA_INIT_COUNT
	.align		4
        /*0024*/ 	.byte	0x02, 0x4a
	.zero		1
	.zero		1


	//----- nvinfo : EIATTR_EXIT_INSTR_OFFSETS
	.align		4
        /*0028*/ 	.byte	0x04, 0x1c
        /*002a*/ 	.short	(.L_280 - .L_279)


	//   ....[0]....
.L_279:
        /*002c*/ 	.word	0x00000010


	//----- nvinfo : EIATTR_MAX_THREADS
	.align		4
.L_280:
        /*0030*/ 	.byte	0x04, 0x05
        /*0032*/ 	.short	(.L_282 - .L_281)
.L_281:
        /*0034*/ 	.word	0x00000180
        /*0038*/ 	.word	0x00000001
        /*003c*/ 	.word	0x00000001


	//----- nvinfo : EIATTR_CBANK_PARAM_SIZE
	.align		4
.L_282:
        /*0040*/ 	.byte	0x03, 0x19
        /*0042*/ 	.short	0x0b80


	//----- nvinfo : EIATTR_PARAM_CBANK
	.align		4
        /*0044*/ 	.byte	0x04, 0x0a
        /*0046*/ 	.short	(.L_284 - .L_283)
	.align		4
.L_283:
        /*0048*/ 	.word	index@(.nv.constant0._ZN7cutlass13device_kernelIN5flash11enable_sm90INS1_16FlashAttnFwdSm90INS1_25CollectiveMainloopFwdSm90ILi2EN4cute5tupleIJNS5_1CILi1EEES8_S8_EEENS6_IJNS7_ILi64EEESA_SA_EEELi512ENS_10bfloat16_tEfNS_4arch4Sm90ELb1ELb0ELb0ELb0ELb0ELb0ELb1ELb0ELb0ELb1ELb0ELb0EEENS1_21CollectiveEpilogueFwdINS6_IJSA_NS7_ILi512EEESA_EEES9_SC_SE_Li256ELb0ELb1ELb0ELb0EEENS1_30DynamicPersistentTileSchedulerILi256ELi128ELb0ELb1ELb1EEEEEEEEEvNT_6ParamsE)
        /*004c*/ 	.short	0x0380
        /*004e*/ 	.short	0x0b80


	//----- nvinfo : EIATTR_SW_WAR
	.align		4
.L_284:
        /*0050*/ 	.byte	0x04, 0x36
        /*0052*/ 	.short	(.L_286 - .L_285)
.L_285:
        /*0054*/ 	.word	0x00000008
.L_286:


//--------------------- .nv.info._ZN7cutlass13device_kernelIN5flash11enable_sm90INS1_16FlashAttnFwdSm90INS1_25CollectiveMainloopFwdSm90ILi2EN4cute5tupleIJNS5_1CILi1EEES8_S8_EEENS6_IJNS7_ILi64EEESA_SA_EEELi512ENS_10bfloat16_tEfNS_4arch4Sm90ELb1ELb0ELb0ELb1ELb0ELb0ELb0ELb0ELb0ELb1ELb0ELb0EEENS1_21CollectiveEpilogueFwdINS6_IJSA_NS7_ILi512EEESA_EEES9_SC_SE_Li256ELb1ELb1ELb0ELb0EEENS1_36VarlenDynamicPersistentTileSchedulerILi64ELi64ELi256ELi128ELb0ELb1ELb1ELb1ELb1ELb1EEEEEEEEEvNT_6ParamsE --------------------------
	.section	.nv.info._ZN7cutlass13device_kernelIN5flash11enable_sm90INS1_16FlashAttnFwdSm90INS1_25CollectiveMainloopFwdSm90ILi2EN4cute5tupleIJNS5_1CILi1EEES8_S8_EEENS6_IJNS7_ILi64EEESA_SA_EEELi512ENS_10bfloat16_tEfNS_4arch4Sm90ELb1ELb0ELb0ELb1ELb0ELb0ELb0ELb0ELb0ELb1ELb0ELb0EEENS1_21CollectiveEpilogueFwdINS6_IJSA_NS7_ILi512EEESA_EEES9_SC_SE_Li256ELb1ELb1ELb0ELb0EEENS1_36VarlenDynamicPersistentTileSchedulerILi64ELi64ELi256ELi128ELb0ELb1ELb1ELb1ELb1ELb1EEEEEEEEEvNT_6ParamsE,"",@"SHT_CUDA_INFO"
	.sectionflags	@""
	.align	4


	//----- nvinfo : EIATTR_CUDA_API_VERSION
	.align		4
        /*0000*/ 	.byte	0x04, 0x37
        /*0002*/ 	.short	(.L_288 - .L_287)
.L_287:
        /*0004*/ 	.word	0x00000082


	//----- nvinfo : EIATTR_KPARAM_INFO
	.align		4
.L_288:
        /*0008*/ 	.byte	0x04, 0x17
        /*000a*/ 	.short	(.L_290 - .L_289)
.L_289:
        /*000c*/ 	.word	0x00000000
        /*0010*/ 	.short	0x0000
        /*0012*/ 	.short	0x0000
        /*0014*/ 	.byte	0x00, 0xf0, 0x01, 0x2a


	//----- nvinfo : EIATTR_SPARSE_MMA_MASK
	.align		4
.L_290:
        /*0018*/ 	.byte	0x03, 0x50
        /*001a*/ 	.short	0x0000


	//----- nvinfo : EIATTR_MAXREG_COUNT
	.align		4
        /*001c*/ 	.byte	0x03, 0x1b
        /*001e*/ 	.short	0x00a8


	//----- nvinfo : EIATTR_MERCURY_ISA_VERSION
	.align		4
        /*0020*/ 	.byte	0x03, 0x5f
        /*0022*/ 	.short	0x0101


	//----- nvinfo : EIATTR_VRC_CTA_INIT_COUNT
	.align		4
        /*0024*/ 	.byte	0x02, 0x4a
	.zero		1
	.zero		1


	//----- nvinfo : EIATTR_EXIT_INSTR_OFFSETS
	.align		4
        /*0028*/ 	.byte	0x04, 0x1c
        /*002a*/ 	.short	(.L_292 - .L_291)


	//   ....[0]....
.L_291:
        /*002c*/ 	.word	0x00000010


	//----- nvinfo : EIATTR_MAX_THREADS
	.align		4
.L_292:
        /*0030*/ 	.byte	0x04, 0x05
        /*0032*/ 	.short	(.L_294 - .L_293)
.L_293:
        /*0034*/ 	.word	0x00000180
        /*0038*/ 	.word	0x00000001
        /*003c*/ 	.word	0x00000001


	//----- nvinfo : EIATTR_CBANK_PARAM_SIZE
	.align		4
.L_294:
        /*0040*/ 	.byte	0x03, 0x19
        /*0042*/ 	.short	0x0a80


	//----- nvinfo : EIATTR_PARAM_CBANK
	.align		4
        /*0044*/ 	.byte	0x04, 0x0a
        /*0046*/ 	.short	(.L_296 - .L_295)
	.align		4
.L_295:
        /*0048*/ 	.word	index@(.nv.constant0._ZN7cutlass13device_kernelIN5flash11enable_sm90INS1_16FlashAttnFwdSm90INS1_25CollectiveMainloopFwdSm90ILi2EN4cute5tupleIJNS5_1CILi1EEES8_S8_EEENS6_IJNS7_ILi64EEESA_SA_EEELi512ENS_10bfloat16_tEfNS_4arch4Sm90ELb1ELb0ELb0ELb1ELb0ELb0ELb0ELb0ELb0ELb1ELb0ELb0EEENS1_21CollectiveEpilogueFwdINS6_IJSA_NS7_ILi512EEESA_EEES9_SC_SE_Li256ELb1ELb1ELb0ELb0EEENS1_36VarlenDynamicPersistentTileSchedulerILi64ELi64ELi256ELi128ELb0ELb1ELb1ELb1ELb1ELb1EEEEEEEEEvNT_6ParamsE)
        /*004c*/ 	.short	0x0380
        /*004e*/ 	.short	0x0a80


	//----- nvinfo : EIATTR_SW_WAR
	.align		4
.L_296:
        /*0050*/ 	.byte	0x04, 0x36
        /*0052*/ 	.short	(.L_298 - .L_297)
.L_297:
        /*0054*/ 	.word	0x00000008
.L_298:


//--------------------- .nv.info._ZN7cutlass13device_kernelIN5flash11enable_sm90INS1_16FlashAttnFwdSm90INS1_25CollectiveMainloopFwdSm90ILi2EN4cute5tupleIJNS5_1CILi1EEES8_S8_EEENS6_IJNS7_ILi64EEESA_SA_EEELi512ENS_10bfloat16_tEfNS_4arch4Sm90ELb1ELb0ELb0ELb1ELb0ELb1ELb0ELb0ELb0ELb1ELb0ELb0EEENS1_21CollectiveEpilogueFwdINS6_IJSA_NS7_ILi512EEESA_EEES9_SC_SE_Li256ELb1ELb1ELb0ELb0EEENS1_36VarlenDynamicPersistentTileSchedulerILi64ELi64ELi256ELi128ELb0ELb1ELb1ELb1ELb1ELb1EEEEEEEEEvNT_6ParamsE --------------------------
	.section	.nv.info._ZN7cutlass13device_kernelIN5flash11enable_sm90INS1_16FlashAttnFwdSm90INS1_25CollectiveMainloopFwdSm90ILi2EN4cute5tupleIJNS5_1CILi1EEES8_S8_EEENS6_IJNS7_ILi64EEESA_SA_EEELi512ENS_10bfloat16_tEfNS_4arch4Sm90ELb1ELb0ELb0ELb1ELb0ELb1ELb0ELb0ELb0ELb1ELb0ELb0EEENS1_21CollectiveEpilogueFwdINS6_IJSA_NS7_ILi512EEESA_EEES9_SC_SE_Li256ELb1ELb1ELb0ELb0EEENS1_36VarlenDynamicPersistentTileSchedulerILi64ELi64ELi256ELi128ELb0ELb1ELb1ELb1ELb1ELb1EEEEEEEEEvNT_6ParamsE,"",@"SHT_CUDA_INFO"
	.sectionflags	@""
	.align	4


	//----- nvinfo : EIATTR_CUDA_API_VERSION
	.align		4
        /*0000*/ 	.byte	0x04, 0x37
        /*0002*/ 	.short	(.L_300 - .L_299)
.L_299:
        /*0004*/ 	.word	0x00000082


	//----- nvinfo : EIATTR_KPARAM_INFO
	.align		4
.L_300:
        /*0008*/ 	.byte	0x04, 0x17
        /*000a*/ 	.short	(.L_302 - .L_301)
.L_301:
        /*000c*/ 	.word	0x00000000
        /*0010*/ 	.short	0x0000
        /*0012*/ 	.short	0x0000
        /*0014*/ 	.byte	0x00, 0xf0, 0x01, 0x2a


	//----- nvinfo : EIATTR_SPARSE_MMA_MASK
	.align		4
.L_302:
        /*0018*/ 	.byte	0x03, 0x50
        /*001a*/ 	.short	0x0000


	//----- nvinfo : EIATTR_MAXREG_COUNT
	.align		4
        /*001c*/ 	.byte	0x03, 0x1b
        /*001e*/ 	.short	0x00a8


	//----- nvinfo : EIATTR_MERCURY_ISA_VERSION
	.align		4
        /*0020*/ 	.byte	0x03, 0x5f
        /*0022*/ 	.short	0x0101


	//----- nvinfo : EIATTR_VRC_CTA_INIT_COUNT
	.align		4
        /*0024*/ 	.byte	0x02, 0x4a
	.zero		1
	.zero		1


	//----- nvinfo : EIATTR_EXIT_INSTR_OFFSETS
	.align		4
        /*0028*/ 	.byte	0x04, 0x1c
        /*002a*/ 	.short	(.L_304 - .L_303)


	//   ....[0]....
.L_303:
        /*002c*/ 	.word	0x00000010


	//----- nvinfo : EIATTR_MAX_THREADS
	.align		4
.L_304:
        /*0030*/ 	.byte	0x04, 0x05
        /*0032*/ 	.short	(.L_306 - .L_305)
.L_305:
        /*0034*/ 	.word	0x00000180
        /*0038*/ 	.word	0x00000001
        /*003c*/ 	.word	0x00000001


	//----- nvinfo : EIATTR_CBANK_PARAM_SIZE
	.align		4
.L_306:
        /*0040*/ 	.byte	0x03, 0x19
        /*0042*/ 	.short	0x0a80


	//----- nvinfo : EIATTR_PARAM_CBANK
	.align		4
        /*0044*/ 	.byte	0x04, 0x0a
        /*0046*/ 	.short	(.L_308 - .L_307)
	.align		4
.L_307:
        /*0048*/ 	.word	index@(.nv.constant0._ZN7cutlass13device_kernelIN5flash11enable_sm90INS1_16FlashAttnFwdSm90INS1_25CollectiveMainloopFwdSm90ILi2EN4cute5tupleIJNS5_1CILi1EEES8_S8_EEENS6_IJNS7_ILi64EEESA_SA_EEELi512ENS_10bfloat16_tEfNS_4arch4Sm90ELb1ELb0ELb0ELb1ELb0ELb1ELb0ELb0ELb0ELb1ELb0ELb0EEENS1_21CollectiveEpilogueFwdINS6_IJSA_NS7_ILi512EEESA_EEES9_SC_SE_Li256ELb1ELb1ELb0ELb0EEENS1_36VarlenDynamicPersistentTileSchedulerILi64ELi64ELi256ELi128ELb0ELb1ELb1ELb1ELb1ELb1EEEEEEEEEvNT_6ParamsE)
        /*004c*/ 	.short	0x0380
        /*004e*/ 	.short	0x0a80


	//----- nvinfo : EIATTR_SW_WAR
	.align		4
.L_308:
        /*0050*/ 	.byte	0x04, 0x36
        /*0052*/ 	.short	(.L_310 - .L_309)
.L_309:
        /*0054*/ 	.word	0x00000008
.L_310:


//--------------------- .nv.info._ZN7cutlass13device_kernelIN5flash11enable_sm90INS1_16FlashAttnFwdSm90INS1_25CollectiveMainloopFwdSm90ILi2EN4cute5tupleIJNS5_1CILi1EEES8_S8_EEENS6_IJNS7_ILi64EEESA_SA_EEELi512ENS_10bfloat16_tEfNS_4arch4Sm90ELb1ELb0ELb0ELb1ELb0ELb0ELb1ELb0ELb0ELb1ELb0ELb0EEENS1_21CollectiveEpilogueFwdINS6_IJSA_NS7_ILi512EEESA_EEES9_SC_SE_Li256ELb1ELb1ELb0ELb0EEENS1_36VarlenDynamicPersistentTileSchedulerILi64ELi64ELi256ELi128ELb0ELb1ELb1ELb1ELb1ELb1EEEEEEEEEvNT_6ParamsE --------------------------
	.section	.nv.info._ZN7cutlass13device_kernelIN5flash11enable_sm90INS1_16FlashAttnFwdSm90INS1_25CollectiveMainloopFwdSm90ILi2EN4cute5tupleIJNS5_1CILi1EEES8_S8_EEENS6_IJNS7_ILi64EEESA_SA_EEELi512ENS_10bfloat16_tEfNS_4arch4Sm90ELb1ELb0ELb0ELb1ELb0ELb0ELb1ELb0ELb0ELb1ELb0ELb0EEENS1_21CollectiveEpilogueFwdINS6_IJSA_NS7_ILi512EEESA_EEES9_SC_SE_Li256ELb1ELb1ELb0ELb0EEENS1_36VarlenDynamicPersistentTileSchedulerILi64ELi64ELi256ELi128ELb0ELb1ELb1ELb1ELb1ELb1EEEEEEEEEvNT_6ParamsE,"",@"SHT_CUDA_INFO"
	.sectionflags	@""
	.align	4


	//----- nvinfo : EIATTR_CUDA_API_VERSION
	.align		4
        /*0000*/ 	.byte	0x04, 0x37
        /*0002*/ 	.short	(.L_312 - .L_311)
.L_311:
        /*0004*/ 	.word	0x00000082


	//----- nvinfo : EIATTR_KPARAM_INFO
	.align		4
.L_312:
        /*0008*/ 	.byte	0x04, 0x17
        /*000a*/ 	.short	(.L_314 - .L_313)
.L_313:
        /*000c*/ 	.word	0x00000000
        /*0010*/ 	.short	0x0000
        /*0012*/ 	.short	0x0000
        /*0014*/ 	.byte	0x00, 0xf0, 0x01, 0x2e


	//----- nvinfo : EIATTR_SPARSE_MMA_MASK
	.align		4
.L_314:
        /*0018*/ 	.byte	0x03, 0x50
        /*001a*/ 	.short	0x0000


	//----- nvinfo : EIATTR_MAXREG_COUNT
	.align		4
        /*001c*/ 	.byte	0x03, 0x1b
        /*001e*/ 	.short	0x00a8


	//----- nvinfo : EIATTR_MERCURY_ISA_VERSION
	.align		4
        /*0020*/ 	.byte	0x03, 0x5f
        /*0022*/ 	.short	0x0101


	//----- nvinfo : EIATTR_VRC_CTA_INIT_COUNT
	.align		4
        /*0024*/ 	.byte	0x02, 0x4a
	.zero		1
	.zero		1


	//----- nvinfo : EIATTR_EXIT_INSTR_OFFSETS
	.align		4
        /*0028*/ 	.byte	0x04, 0x1c
        /*002a*/ 	.short	(.L_316 - .L_315)


	//   ....[0]....
.L_315:
        /*002c*/ 	.word	0x00000010


	//----- nvinfo : EIATTR_MAX_THREADS
	.align		4
.L_316:
        /*0030*/ 	.byte	0x04, 0x05
        /*0032*/ 	.short	(.L_318 - .L_317)
.L_317:
        /*0034*/ 	.word	0x00000180
        /*0038*/ 	.word	0x00000001
        /*003c*/ 	.word	0x00000001


	//----- nvinfo : EIATTR_CBANK_PARAM_SIZE
	.align		4
.L_318:
        /*0040*/ 	.byte	0x03, 0x19
        /*0042*/ 	.short	0x0b80


	//----- nvinfo : EIATTR_PARAM_CBANK
	.align		4
        /*0044*/ 	.byte	0x04, 0x0a
        /*0046*/ 	.short	(.L_320 - .L_319)
	.align		4
.L_319:
        /*0048*/ 	.word	index@(.nv.constant0._ZN7cutlass13device_kernelIN5flash11enable_sm90INS1_16FlashAttnFwdSm90INS1_25CollectiveMainloopFwdSm90ILi2EN4cute5tupleIJNS5_1CILi1EEES8_S8_EEENS6_IJNS7_ILi64EEESA_SA_EEELi512ENS_10bfloat16_tEfNS_4arch4Sm90ELb1ELb0ELb0ELb1ELb0ELb0ELb1ELb0ELb0ELb1ELb0ELb0EEENS1_21CollectiveEpilogueFwdINS6_IJSA_NS7_ILi512EEESA_EEES9_SC_SE_Li256ELb1ELb1ELb0ELb0EEENS1_36VarlenDynamicPersistentTileSchedulerILi64ELi64ELi256ELi128ELb0ELb1ELb1ELb1ELb1ELb1EEEEEEEEEvNT_6ParamsE)
        /*004c*/ 	.short	0x0380
        /*004e*/ 	.short	0x0b80


	//----- nvinfo : EIATTR_SW_WAR
	.align		4
.L_320:
        /*0050*/ 	.byte	0x04, 0x36
        /*0052*/ 	.short	(.L_322 - .L_321)
.L_321:
        /*0054*/ 	.word	0x00000008
.L_322:


//--------------------- .nv.info._ZN7cutlass13device_kernelIN5flash11enable_sm90INS1_16FlashAttnFwdSm90INS1_25CollectiveMainloopFwdSm90ILi2EN4cute5tupleIJNS5_1CILi1EEES8_S8_EEENS6_IJNS7_ILi64EEESA_SA_EEELi512ENS_10bfloat16_tEfNS_4arch4Sm90ELb1ELb0ELb0ELb1ELb0ELb1ELb1ELb0ELb0ELb1ELb0ELb0EEENS1_21CollectiveEpilogueFwdINS6_IJSA_NS7_ILi512EEESA_EEES9_SC_SE_Li256ELb1ELb1ELb0ELb0EEENS1_36VarlenDynamicPersistentTileSchedulerILi64ELi64ELi256ELi128ELb0ELb1ELb1ELb1ELb1ELb1EEEEEEEEEvNT_6ParamsE --------------------------
	.section	.nv.info._ZN7cutlass13device_kernelIN5flash11enable_sm90INS1_16FlashAttnFwdSm90INS1_25CollectiveMainloopFwdSm90ILi2EN4cute5tupleIJNS5_1CILi1EEES8_S8_EEENS6_IJNS7_ILi64EEESA_SA_EEELi512ENS_10bfloat16_tEfNS_4arch4Sm90ELb1ELb0ELb0ELb1ELb0ELb1ELb1ELb0ELb0ELb1ELb0ELb0EEENS1_21CollectiveEpilogueFwdINS6_IJSA_NS7_ILi512EEESA_EEES9_SC_SE_Li256ELb1ELb1ELb0ELb0EEENS1_36VarlenDynamicPersistentTileSchedulerILi64ELi64ELi256ELi128ELb0ELb1ELb1ELb1ELb1ELb1EEEEEEEEEvNT_6ParamsE,"",@"SHT_CUDA_INFO"
	.sectionflags	@""
	.align	4


	//----- nvinfo : EIATTR_CUDA_API_VERSION
	.align		4
        /*0000*/ 	.byte	0x04, 0x37
        /*0002*/ 	.short	(.L_324 - .L_323)
.L_323:
        /*0004*/ 	.word	0x00000082


	//----- nvinfo : EIATTR_KPARAM_INFO
	.align		4
.L_324:
        /*0008*/ 	.byte	0x04, 0x17
        /*000a*/ 	.short	(.L_326 - .L_325)
.L_325:
        /*000c*/ 	.word	0x00000000
        /*0010*/ 	.short	0x0000
        /*0012*/ 	.short	0x0000
        /*0014*/ 	.byte	0x00, 0xf0, 0x01, 0x2e


	//----- nvinfo : EIATTR_SPARSE_MMA_MASK
	.align		4
.L_326:
        /*0018*/ 	.byte	0x03, 0x50
        /*001a*/ 	.short	0x0000


	//----- nvinfo : EIATTR_MAXREG_COUNT
	.align		4
        /*001c*/ 	.byte	0x03, 0x1b
        /*001e*/ 	.short	0x00a8


	//----- nvinfo : EIATTR_MERCURY_ISA_VERSION
	.align		4
        /*0020*/ 	.byte	0x03, 0x5f
        /*0022*/ 	.short	0x0101


	//----- nvinfo : EIATTR_VRC_CTA_INIT_COUNT
	.align		4
        /*0024*/ 	.byte	0x02, 0x4a
	.zero		1
	.zero		1


	//----- nvinfo : EIATTR_EXIT_INSTR_OFFSETS
	.align		4
        /*0028*/ 	.byte	0x04, 0x1c
        /*002a*/ 	.short	(.L_328 - .L_327)


	//   ....[0]....
.L_327:
        /*002c*/ 	.word	0x00000010


	//----- nvinfo : EIATTR_MAX_THREADS
	.align		4
.L_328:
        /*0030*/ 	.byte	0x04, 0x05
        /*0032*/ 	.short	(.L_330 - .L_329)
.L_329:
        /*0034*/ 	.word	0x00000180
        /*0038*/ 	.word	0x00000001
        /*003c*/ 	.word	0x00000001


	//----- nvinfo : EIATTR_CBANK_PARAM_SIZE
	.align		4
.L_330:
        /*0040*/ 	.byte	0x03, 0x19
        /*0042*/ 	.short	0x0b80


	//----- nvinfo : EIATTR_PARAM_CBANK
	.align		4
        /*0044*/ 	.byte	0x04, 0x0a
        /*0046*/ 	.short	(.L_332 - .L_331)
	.align		4
.L_331:
        /*0048*/ 	.word	index@(.nv.constant0._ZN7cutlass13device_kernelIN5flash11enable_sm90INS1_16FlashAttnFwdSm90INS1_25CollectiveMainloopFwdSm90ILi2EN4cute5tupleIJNS5_1CILi1EEES8_S8_EEENS6_IJNS7_ILi64EEESA_SA_EEELi512ENS_10bfloat16_tEfNS_4arch4Sm90ELb1ELb0ELb0ELb1ELb0ELb1ELb1ELb0ELb0ELb1ELb0ELb0EEENS1_21CollectiveEpilogueFwdINS6_IJSA_NS7_ILi512EEESA_EEES9_SC_SE_Li256ELb1ELb1ELb0ELb0EEENS1_36VarlenDynamicPersistentTileSchedulerILi64ELi64ELi256ELi128ELb0ELb1ELb1ELb1ELb1ELb1EEEEEEEEEvNT_6ParamsE)
        /*004c*/ 	.short	0x0380
        /*004e*/ 	.short	0x0b80


	//----- nvinfo : EIATTR_SW_WAR
	.align		4
.L_332:
        /*0050*/ 	.byte	0x04, 0x36
        /*0052*/ 	.short	(.L_334 - .L_333)
.L_333:
        /*0054*/ 	.word	0x00000008
.L_334:


//--------------------- .nv.callgraph             --------------------------
	.section	.nv.callgraph,"",@"SHT_CUDA_CALLGRAPH"
	.align	4
	.sectionentsize	8
	.align		4
        /*0000*/ 	.word	0x00000000
	.align		4
        /*0004*/ 	.word	0xffffffff
	.align		4
        /*0008*/ 	.word	0x00000000
	.align		4
        /*000c*/ 	.word	0xfffffffe
	.align		4
        /*0010*/ 	.word	0x00000000
	.align		4
        /*0014*/ 	.word	0xfffffffd
	.align		4
        /*0018*/ 	.word	0x00000000
	.align		4
        /*001c*/ 	.word	0xfffffffc


//--------------------- .nv.constant4             --------------------------
	.section	.nv.constant4,"a",@progbits
	.align	8
	.align		8
.nv.constant4:
        /*0000*/ 	.dword	_ZN77_INTERNAL_0c0c48d7_41_flash_fwd_hdim64_512_bf16_packgqa_sm90_cu_f3e6f9ee_34904cuda3std3__45__cpo5beginE
	.align		8
        /*0008*/ 	.dword	_ZN77_INTERNAL_0c0c48d7_41_flash_fwd_hdim64_512_bf16_packgqa_sm90_cu_f3e6f9ee_34904cuda3std3__45__cpo3endE
	.align		8
        /*0010*/ 	.dword	_ZN77_INTERNAL_0c0c48d7_41_flash_fwd_hdim64_512_bf16_packgqa_sm90_cu_f3e6f9ee_34904cuda3std3__45__cpo6cbeginE
	.align		8
        /*0018*/ 	.dword	_ZN77_INTERNAL_0c0c48d7_41_flash_fwd_hdim64_512_bf16_packgqa_sm90_cu_f3e6f9ee_34904cuda3std3__45__cpo4cendE
	.align		8
        /*0020*/ 	.dword	_ZN77_INTERNAL_0c0c48d7_41_flash_fwd_hdim64_512_bf16_packgqa_sm90_cu_f3e6f9ee_34904cuda3std3__479_GLOBAL__N__0c0c48d7_41_flash_fwd_hdim64_512_bf16_packgqa_sm90_cu_f3e6f9ee_34906ignoreE
	.align		8
        /*0028*/ 	.dword	_ZN77_INTERNAL_0c0c48d7_41_flash_fwd_hdim64_512_bf16_packgqa_sm90_cu_f3e6f9ee_34904cuda3std3__419piecewise_constructE
	.align		8
        /*0030*/ 	.dword	_ZN77_INTERNAL_0c0c48d7_41_flash_fwd_hdim64_512_bf16_packgqa_sm90_cu_f3e6f9ee_34904cuda3std3__48in_placeE
	.align		8
        /*0038*/ 	.dword	_ZN77_INTERNAL_0c0c48d7_41_flash_fwd_hdim64_512_bf16_packgqa_sm90_cu_f3e6f9ee_34904cuda3std6ranges3__45__cpo4swapE
	.align		8
        /*0040*/ 	.dword	_ZN77_INTERNAL_0c0c48d7_41_flash_fwd_hdim64_512_bf16_packgqa_sm90_cu_f3e6f9ee_34904cuda3std6ranges3__45__cpo9iter_moveE
	.align		8
        /*0048*/ 	.dword	_ZN77_INTERNAL_0c0c48d7_41_flash_fwd_hdim64_512_bf16_packgqa_sm90_cu_f3e6f9ee_34904cute7productE
	.align		8
        /*0050*/ 	.dword	_ZN77_INTERNAL_0c0c48d7_41_flash_fwd_hdim64_512_bf16_packgqa_sm90_cu_f3e6f9ee_34904cute1_E


//--------------------- .text._ZN7cutlass13device_kernelIN5flash11enable_sm90INS1_16FlashAttnFwdSm90INS1_25CollectiveMainloopFwdSm90ILi2EN4cute5tupleIJNS5_1CILi1EEES8_S8_EEENS6_IJNS7_ILi64EEESA_SA_EEELi512ENS_10bfloat16_tEfNS_4arch4Sm90ELb0ELb0ELb0ELb0ELb0ELb0ELb0ELb0ELb0ELb1ELb0ELb0EEENS1_21CollectiveEpilogueFwdINS6_IJSA_NS7_ILi512EEESA_EEES9_SC_SE_Li256ELb0ELb1ELb0ELb0EEENS1_29StaticPersistentTileSchedulerILb0EEEEEEEEEvNT_6ParamsE --------------------------
	.section	.text._ZN7cutlass13device_kernelIN5flash11enable_sm90INS1_16FlashAttnFwdSm90INS1_25CollectiveMainloopFwdSm90ILi2EN4cute5tupleIJNS5_1CILi1EEES8_S8_EEENS6_IJNS7_ILi64EEESA_SA_EEELi512ENS_10bfloat16_tEfNS_4arch4Sm90ELb0ELb0ELb0ELb0ELb0ELb0ELb0ELb0ELb0ELb1ELb0ELb0EEENS1_21CollectiveEpilogueFwdINS6_IJSA_NS7_ILi512EEESA_EEES9_SC_SE_Li256ELb0ELb1ELb0ELb0EEENS1_29StaticPersistentTileSchedulerILb0EEEEEEEEEvNT_6ParamsE,"ax",@progbits
	.align	128
.text._ZN7cutlass13device_kernelIN5flash11enable_sm90INS1_16FlashAttnFwdSm90INS1_25CollectiveMainloopFwdSm90ILi2EN4cute5tupleIJNS5_1CILi1EEES8_S8_EEENS6_IJNS7_ILi64EEESA_SA_EEELi512ENS_10bfloat16_tEfNS_4arch4Sm90ELb0ELb0ELb0ELb0ELb0ELb0ELb0ELb0ELb0ELb1ELb0ELb0EEENS1_21CollectiveEpilogueFwdINS6_IJSA_NS7_ILi512EEESA_EEES9_SC_SE_Li256ELb0ELb1ELb0ELb0EEENS1_29StaticPersistentTileSchedulerILb0EEEEEEEEEvNT_6ParamsE:
        .type           _ZN7cutlass13device_kernelIN5flash11enable_sm90INS1_16FlashAttnFwdSm90INS1_25CollectiveMainloopFwdSm90ILi2EN4cute5tupleIJNS5_1CILi1EEES8_S8_EEENS6_IJNS7_ILi64EEESA_SA_EEELi512ENS_10bfloat16_tEfNS_4arch4Sm90ELb0ELb0ELb0ELb0ELb0ELb0ELb0ELb0ELb0ELb1ELb0ELb0EEENS1_21CollectiveEpilogueFwdINS6_IJSA_NS7_ILi512EEESA_EEES9_SC_SE_Li256ELb0ELb1ELb0ELb0EEENS1_29StaticPersistentTileSchedulerILb0EEEEEEEEEvNT_6ParamsE,@function
        .size           _ZN7cutlass13device_kernelIN5flash11enable_sm90INS1_16FlashAttnFwdSm90INS1_25CollectiveMainloopFwdSm90ILi2EN4cute5tupleIJNS5_1CILi1EEES8_S8_EEENS6_IJNS7_ILi64EEESA_SA_EEELi512ENS_10bfloat16_tEfNS_4arch4Sm90ELb0ELb0ELb0ELb0ELb0ELb0ELb0ELb0ELb0ELb1ELb0ELb0EEENS1_21CollectiveEpilogueFwdINS6_IJSA_NS7_ILi512EEESA_EEES9_SC_SE_Li256ELb0ELb1ELb0ELb0EEENS1_29StaticPersistentTileSchedulerILb0EEEEEEEEEvNT_6ParamsE,(.L_x_18 - _ZN7cutlass13device_kernelIN5flash11enable_sm90INS1_16FlashAttnFwdSm90INS1_25CollectiveMainloopFwdSm90ILi2EN4cute5tupleIJNS5_1CILi1EEES8_S8_EEENS6_IJNS7_ILi64EEESA_SA_EEELi512ENS_10bfloat16_tEfNS_4arch4Sm90ELb0ELb0ELb0ELb0ELb0ELb0ELb0ELb0ELb0ELb1ELb0ELb0EEENS1_21CollectiveEpilogueFwdINS6_IJSA_NS7_ILi512EEESA_EEES9_SC_SE_Li256ELb0ELb1ELb0ELb0EEENS1_29StaticPersistentTileSchedulerILb0EEEEEEEEEvNT_6ParamsE)
        .other          _ZN7cutlass13device_kernelIN5flash11enable_sm90INS1_16FlashAttnFwdSm90INS1_25CollectiveMainloopFwdSm90ILi2EN4cute5tupleIJNS5_1CILi1EEES8_S8_EEENS6_IJNS7_ILi64EEESA_SA_EEELi512ENS_10bfloat16_tEfNS_4arch4Sm90ELb0ELb0ELb0ELb0ELb0ELb0ELb0ELb0ELb0ELb1ELb0ELb0EEENS1_21CollectiveEpilogueFwdINS6_IJSA_NS7_ILi512EEESA_EEES9_SC_SE_Li256ELb0ELb1ELb0ELb0EEENS1_29StaticPersistentTileSchedulerILb0EEEEEEEEEvNT_6ParamsE,@"STO_CUDA_ENTRY STV_DEFAULT"
_ZN7cutlass13device_kernelIN5flash11enable_sm90INS1_16FlashAttnFwdSm90INS1_25CollectiveMainloopFwdSm90ILi2EN4cute5tupleIJNS5_1CILi1EEES8_S8_EEENS6_IJNS7_ILi64EEESA_SA_EEELi512ENS_10bfloat16_tEfNS_4arch4Sm90ELb0ELb0ELb0ELb0ELb0ELb0ELb0ELb0ELb0ELb1ELb0ELb0EEENS1_21CollectiveEpilogueFwdINS6_IJSA_NS7_ILi512EEESA_EEES9_SC_SE_Li256ELb0ELb1ELb0ELb0EEENS1_29StaticPersistentTileSchedulerILb0EEEEEEEEEvNT_6ParamsE:
[----:B------:R-:W-:Y:S01]  /*0000*/  LDC R1, c[0x0][0x37c] ;  /* 0x0000df00ff017b82 */ /* 0x000fe20000000800 */
[----:B------:R-:W-:Y:S05]  /*0010*/  EXIT ;  /* 0x000000000000794d */ /* 0x000fea0003800000 */
.L_x_0:
[----:B------:R-:W-:-:S00]  /*0020*/  BRA `(.L_x_0) ;  /* 0xfffffffc00fc7947 */ /* 0x000fc0000383ffff */
[----:B------:R-:W-:-:S00]  /*0030*/  NOP ;  /* 0x0000000000007918 */ /* 0x000fc00000000000 */
        /* <DEDUP_REMOVED lines=12> */
.L_x_18:


//--------------------- .text._ZN7cutlass13device_kernelIN5flash11enable_sm90INS1_16FlashAttnFwdSm90INS1_25CollectiveMainloopFwdSm90ILi2EN4cute5tupleIJNS5_1CILi1EEES8_S8_EEENS6_IJNS7_ILi64EEESA_SA_EEELi512ENS_10bfloat16_tEfNS_4arch4Sm90ELb0ELb0ELb0ELb0ELb0ELb0ELb1ELb0ELb0ELb1ELb0ELb0EEENS1_21CollectiveEpilogueFwdINS6_IJSA_NS7_ILi512EEESA_EEES9_SC_SE_Li256ELb0ELb1ELb0ELb0EEENS1_29StaticPersistentTileSchedulerILb0EEEEEEEEEvNT_6ParamsE --------------------------
	.section	.text._ZN7cutlass13device_kernelIN5flash11enable_sm90INS1_16FlashAttnFwdSm90INS1_25CollectiveMainloopFwdSm90ILi2EN4cute5tupleIJNS5_1CILi1EEES8_S8_EEENS6_IJNS7_ILi64EEESA_SA_EEELi512ENS_10bfloat16_tEfNS_4arch4Sm90ELb0ELb0ELb0ELb0ELb0ELb0ELb1ELb0ELb0ELb1ELb0ELb0EEENS1_21CollectiveEpilogueFwdINS6_IJSA_NS7_ILi512EEESA_EEES9_SC_SE_Li256ELb0ELb1ELb0ELb0EEENS1_29StaticPersistentTileSchedulerILb0EEEEEEEEEvNT_6ParamsE,"ax",@progbits
	.align	128
.text._ZN7cutlass13device_kernelIN5flash11enable_sm90INS1_16FlashAttnFwdSm90INS1_25CollectiveMainloopFwdSm90ILi2EN4cute5tupleIJNS5_1CILi1EEES8_S8_EEENS6_IJNS7_ILi64EEESA_SA_EEELi512ENS_10bfloat16_tEfNS_4arch4Sm90ELb0ELb0ELb0ELb0ELb0ELb0ELb1ELb0ELb0ELb1ELb0ELb0EEENS1_21CollectiveEpilogueFwdINS6_IJSA_NS7_ILi512EEESA_EEES9_SC_SE_Li256ELb0ELb1ELb0ELb0EEENS1_29StaticPersistentTileSchedulerILb0EEEEEEEEEvNT_6ParamsE:
        .type           _ZN7cutlass13device_kernelIN5flash11enable_sm90INS1_16FlashAttnFwdSm90INS1_25CollectiveMainloopFwdSm90ILi2EN4cute5tupleIJNS5_1CILi1EEES8_S8_EEENS6_IJNS7_ILi64EEESA_SA_EEELi512ENS_10bfloat16_tEfNS_4arch4Sm90ELb0ELb0ELb0ELb0ELb0ELb0ELb1ELb0ELb0ELb1ELb0ELb0EEENS1_21CollectiveEpilogueFwdINS6_IJSA_NS7_ILi512EEESA_EEES9_SC_SE_Li256ELb0ELb1ELb0ELb0EEENS1_29StaticPersistentTileSchedulerILb0EEEEEEEEEvNT_6ParamsE,@function
        .size           _ZN7cutlass13device_kernelIN5flash11enable_sm90INS1_16FlashAttnFwdSm90INS1_25CollectiveMainloopFwdSm90ILi2EN4cute5tupleIJNS5_1CILi1EEES8_S8_EEENS6_IJNS7_ILi64EEESA_SA_EEELi512ENS_10bfloat16_tEfNS_4arch4Sm90ELb0ELb0ELb0ELb0ELb0ELb0ELb1ELb0ELb0ELb1ELb0ELb0EEENS1_21CollectiveEpilogueFwdINS6_IJSA_NS7_ILi512EEESA_EEES9_SC_SE_Li256ELb0ELb1ELb0ELb0EEENS1_29StaticPersistentTileSchedulerILb0EEEEEEEEEvNT_6ParamsE,(.L_x_19 - _ZN7cutlass13device_kernelIN5flash11enable_sm90INS1_16FlashAttnFwdSm90INS1_25CollectiveMainloopFwdSm90ILi2EN4cute5tupleIJNS5_1CILi1EEES8_S8_EEENS6_IJNS7_ILi64EEESA_SA_EEELi512ENS_10bfloat16_tEfNS_4arch4Sm90ELb0ELb0ELb0ELb0ELb0ELb0ELb1ELb0ELb0ELb1ELb0ELb0EEENS1_21CollectiveEpilogueFwdINS6_IJSA_NS7_ILi512EEESA_EEES9_SC_SE_Li256ELb0ELb1ELb0ELb0EEENS1_29StaticPersistentTileSchedulerILb0EEEEEEEEEvNT_6ParamsE)
        .other          _ZN7cutlass13device_kernelIN5flash11enable_sm90INS1_16FlashAttnFwdSm90INS1_25CollectiveMainloopFwdSm90ILi2EN4cute5tupleIJNS5_1CILi1EEES8_S8_EEENS6_IJNS7_ILi64EEESA_SA_EEELi512ENS_10bfloat16_tEfNS_4arch4Sm90ELb0ELb0ELb0ELb0ELb0ELb0ELb1ELb0ELb0ELb1ELb0ELb0EEENS1_21CollectiveEpilogueFwdINS6_IJSA_NS7_ILi512EEESA_EEES9_SC_SE_Li256ELb0ELb1ELb0ELb0EEENS1_29StaticPersistentTileSchedulerILb0EEEEEEEEEvNT_6ParamsE,@"STO_CUDA_ENTRY STV_DEFAULT"
_ZN7cutlass13device_kernelIN5flash11enable_sm90INS1_16FlashAttnFwdSm90INS1_25CollectiveMainloopFwdSm90ILi2EN4cute5tupleIJNS5_1CILi1EEES8_S8_EEENS6_IJNS7_ILi64EEESA_SA_EEELi512ENS_10bfloat16_tEfNS_4arch4Sm90ELb0ELb0ELb0ELb0ELb0ELb0ELb1ELb0ELb0ELb1ELb0ELb0EEENS1_21CollectiveEpilogueFwdINS6_IJSA_NS7_ILi512EEESA_EEES9_SC_SE_Li256ELb0ELb1ELb0ELb0EEENS1_29StaticPersistentTileSchedulerILb0EEEEEEEEEvNT_6ParamsE:
[----:B------:R-:W-:Y:S01]  /*0000*/  LDC R1, c[0x0][0x37c] ;  /* 0x0000df00ff017b82 */ /* 0x000fe20000000800 */
[----:B------:R-:W-:Y:S05]  /*0010*/  EXIT ;  /* 0x000000000000794d */ /* 0x000fea0003800000 */
.L_x_1:
        /* <DEDUP_REMOVED lines=14> */
.L_x_19:


//--------------------- .text._ZN7cutlass13device_kernelIN5flash11enable_sm90INS1_16FlashAttnFwdSm90INS1_25CollectiveMainloopFwdSm90ILi2EN4cute5tupleIJNS5_1CILi1EEES8_S8_EEENS6_IJNS7_ILi64EEESA_SA_EEELi512ENS_10bfloat16_tEfNS_4arch4Sm90ELb0ELb0ELb0ELb1ELb0ELb0ELb0ELb0ELb0ELb1ELb0ELb0EEENS1_21CollectiveEpilogueFwdINS6_IJSA_NS7_ILi512EEESA_EEES9_SC_SE_Li256ELb1ELb1ELb0ELb0EEENS1_36VarlenDynamicPersistentTileSchedulerILi64ELi64ELi256ELi128ELb0ELb1ELb1ELb0ELb1ELb1EEEEEEEEEvNT_6ParamsE --------------------------
	.section	.text._ZN7cutlass13device_kernelIN5flash11enable_sm90INS1_16FlashAttnFwdSm90INS1_25CollectiveMainloopFwdSm90ILi2EN4cute5tupleIJNS5_1CILi1EEES8_S8_EEENS6_IJNS7_ILi64EEESA_SA_EEELi512ENS_10bfloat16_tEfNS_4arch4Sm90ELb0ELb0ELb0ELb1ELb0ELb0ELb0ELb0ELb0ELb1ELb0ELb0EEENS1_21CollectiveEpilogueFwdINS6_IJSA_NS7_ILi512EEESA_EEES9_SC_SE_Li256ELb1ELb1ELb0ELb0EEENS1_36VarlenDynamicPersistentTileSchedulerILi64ELi64ELi256ELi128ELb0ELb1ELb1ELb0ELb1ELb1EEEEEEEEEvNT_6ParamsE,"ax",@progbits
	.align	128
.text._ZN7cutlass13device_kernelIN5flash11enable_sm90INS1_16FlashAttnFwdSm90INS1_25CollectiveMainloopFwdSm90ILi2EN4cute5tupleIJNS5_1CILi1EEES8_S8_EEENS6_IJNS7_ILi64EEESA_SA_EEELi512ENS_10bfloat16_tEfNS_4arch4Sm90ELb0ELb0ELb0ELb1ELb0ELb0ELb0ELb0ELb0ELb1ELb0ELb0EEENS1_21CollectiveEpilogueFwdINS6_IJSA_NS7_ILi512EEESA_EEES9_SC_SE_Li256ELb1ELb1ELb0ELb0EEENS1_36VarlenDynamicPersistentTileSchedulerILi64ELi64ELi256ELi128ELb0ELb1ELb1ELb0ELb1ELb1EEEEEEEEEvNT_6ParamsE:
        .type           _ZN7cutlass13device_kernelIN5flash11enable_sm90INS1_16FlashAttnFwdSm90INS1_25CollectiveMainloopFwdSm90ILi2EN4cute5tupleIJNS5_1CILi1EEES8_S8_EEENS6_IJNS7_ILi64EEESA_SA_EEELi512ENS_10bfloat16_tEfNS_4arch4Sm90ELb0ELb0ELb0ELb1ELb0ELb0ELb0ELb0ELb0ELb1ELb0ELb0EEENS1_21CollectiveEpilogueFwdINS6_IJSA_NS7_ILi512EEESA_EEES9_SC_SE_Li256ELb1ELb1ELb0ELb0EEENS1_36VarlenDynamicPersistentTileSchedulerILi64ELi64ELi256ELi128ELb0ELb1ELb1ELb0ELb1ELb1EEEEEEEEEvNT_6ParamsE,@function
        .size           _ZN7cutlass13device_kernelIN5flash11enable_sm90INS1_16FlashAttnFwdSm90INS1_25CollectiveMainloopFwdSm90ILi2EN4cute5tupleIJNS5_1CILi1EEES8_S8_EEENS6_IJNS7_ILi64EEESA_SA_EEELi512ENS_10bfloat16_tEfNS_4arch4Sm90ELb0ELb0ELb0ELb1ELb0ELb0ELb0ELb0ELb0ELb1ELb0ELb0EEENS1_21CollectiveEpilogueFwdINS6_IJSA_NS7_ILi512EEESA_EEES9_SC_SE_Li256ELb1ELb1ELb0ELb0EEENS1_36VarlenDynamicPersistentTileSchedulerILi64ELi64ELi256ELi128ELb0ELb1ELb1ELb0ELb1ELb1EEEEEEEEEvNT_6ParamsE,(.L_x_20 - _ZN7cutlass13device_kernelIN5flash11enable_sm90INS1_16FlashAttnFwdSm90INS1_25CollectiveMainloopFwdSm90ILi2EN4cute5tupleIJNS5_1CILi1EEES8_S8_EEENS6_IJNS7_ILi64EEESA_SA_EEELi512ENS_10bfloat16_tEfNS_4arch4Sm90ELb0ELb0ELb0ELb1ELb0ELb0ELb0ELb0ELb0ELb1ELb0ELb0EEENS1_21CollectiveEpilogueFwdINS6_IJSA_NS7_ILi512EEESA_EEES9_SC_SE_Li256ELb1ELb1ELb0ELb0EEENS1_36VarlenDynamicPersistentTileSchedulerILi64ELi64ELi256ELi128ELb0ELb1ELb1ELb0ELb1ELb1EEEEEEEEEvNT_6ParamsE)
        .other          _ZN7cutlass13device_kernelIN5flash11enable_sm90INS1_16FlashAttnFwdSm90INS1_25CollectiveMainloopFwdSm90ILi2EN4cute5tupleIJNS5_1CILi1EEES8_S8_EEENS6_IJNS7_ILi64EEESA_SA_EEELi512ENS_10bfloat16_tEfNS_4arch4Sm90ELb0ELb0ELb0ELb1ELb0ELb0ELb0ELb0ELb0ELb1ELb0ELb0EEENS1_21CollectiveEpilogueFwdINS6_IJSA_NS7_ILi512EEESA_EEES9_SC_SE_Li256ELb1ELb1ELb0ELb0EEENS1_36VarlenDynamicPersistentTileSchedulerILi64ELi64ELi256ELi128ELb0ELb1ELb1ELb0ELb1ELb1EEEEEEEEEvNT_6ParamsE,@"STO_CUDA_ENTRY STV_DEFAULT"
_ZN7cutlass13device_kernelIN5flash11enable_sm90INS1_16FlashAttnFwdSm90INS1_25CollectiveMainloopFwdSm90ILi2EN4cute5tupleIJNS5_1CILi1EEES8_S8_EEENS6_IJNS7_ILi64EEESA_SA_EEELi512ENS_10bfloat16_tEfNS_4arch4Sm90ELb0ELb0ELb0ELb1ELb0ELb0ELb0ELb0ELb0ELb1ELb0ELb0EEENS1_21CollectiveEpilogueFwdINS6_IJSA_NS7_ILi512EEESA_EEES9_SC_SE_Li256ELb1ELb1ELb0ELb0EEENS1_36VarlenDynamicPersistentTileSchedulerILi64ELi64ELi256ELi128ELb0ELb1ELb1ELb0ELb1ELb1EEEEEEEEEvNT_6ParamsE:
[----:B------:R-:W-:Y:S01]  /*0000*/  LDC R1, c[0x0][0x37c] ;  /* 0x0000df00ff017b82 */ /* 0x000fe20000000800 */
[----:B------:R-:W-:Y:S05]  /*0010*/  EXIT ;  /* 0x000000000000794d */ /* 0x000fea0003800000 */
.L_x_2:
        /* <DEDUP_REMOVED lines=14> */
.L_x_20:


//--------------------- .text._ZN7cutlass13device_kernelIN5flash11enable_sm90INS1_16FlashAttnFwdSm90INS1_25CollectiveMainloopFwdSm90ILi2EN4cute5tupleIJNS5_1CILi1EEES8_S8_EEENS6_IJNS7_ILi64EEESA_SA_EEELi512ENS_10bfloat16_tEfNS_4arch4Sm90ELb0ELb0ELb0ELb1ELb0ELb1ELb0ELb0ELb0ELb1ELb0ELb0EEENS1_21CollectiveEpilogueFwdINS6_IJSA_NS7_ILi512EEESA_EEES9_SC_SE_Li256ELb1ELb1ELb0ELb0EEENS1_36VarlenDynamicPersistentTileSchedulerILi64ELi64ELi256ELi128ELb0ELb1ELb1ELb0ELb1ELb1EEEEEEEEEvNT_6ParamsE --------------------------
	.section	.text._ZN7cutlass13device_kernelIN5flash11enable_sm90INS1_16FlashAttnFwdSm90INS1_25CollectiveMainloopFwdSm90ILi2EN4cute5tupleIJNS5_1CILi1EEES8_S8_EEENS6_IJNS7_ILi64EEESA_SA_EEELi512ENS_10bfloat16_tEfNS_4arch4Sm90ELb0ELb0ELb0ELb1ELb0ELb1ELb0ELb0ELb0ELb1ELb0ELb0EEENS1_21CollectiveEpilogueFwdINS6_IJSA_NS7_ILi512EEESA_EEES9_SC_SE_Li256ELb1ELb1ELb0ELb0EEENS1_36VarlenDynamicPersistentTileSchedulerILi64ELi64ELi256ELi128ELb0ELb1ELb1ELb0ELb1ELb1EEEEEEEEEvNT_6ParamsE,"ax",@progbits
	.align	128
.text._ZN7cutlass13device_kernelIN5flash11enable_sm90INS1_16FlashAttnFwdSm90INS1_25CollectiveMainloopFwdSm90ILi2EN4cute5tupleIJNS5_1CILi1EEES8_S8_EEENS6_IJNS7_ILi64EEESA_SA_EEELi512ENS_10bfloat16_tEfNS_4arch4Sm90ELb0ELb0ELb0ELb1ELb0ELb1ELb0ELb0ELb0ELb1ELb0ELb0EEENS1_21CollectiveEpilogueFwdINS6_IJSA_NS7_ILi512EEESA_EEES9_SC_SE_Li256ELb1ELb1ELb0ELb0EEENS1_36VarlenDynamicPersistentTileSchedulerILi64ELi64ELi256ELi128ELb0ELb1ELb1ELb0ELb1ELb1EEEEEEEEEvNT_6ParamsE:
        .type           _ZN7cutlass13device_kernelIN5flash11enable_sm90INS1_16FlashAttnFwdSm90INS1_25CollectiveMainloopFwdSm90ILi2EN4cute5tupleIJNS5_1CILi1EEES8_S8_EEENS6_IJNS7_ILi64EEESA_SA_EEELi512ENS_10bfloat16_tEfNS_4arch4Sm90ELb0ELb0ELb0ELb1ELb0ELb1ELb0ELb0ELb0ELb1ELb0ELb0EEENS1_21CollectiveEpilogueFwdINS6_IJSA_NS7_ILi512EEESA_EEES9_SC_SE_Li256ELb1ELb1ELb0ELb0EEENS1_36VarlenDynamicPersistentTileSchedulerILi64ELi64ELi256ELi128ELb0ELb1ELb1ELb0ELb1ELb1EEEEEEEEEvNT_6ParamsE,@function
        .size           _ZN7cutlass13device_kernelIN5flash11enable_sm90INS1_16FlashAttnFwdSm90INS1_25CollectiveMainloopFwdSm90ILi2EN4cute5tupleIJNS5_1CILi1EEES8_S8_EEENS6_IJNS7_ILi64EEESA_SA_EEELi512ENS_10bfloat16_tEfNS_4arch4Sm90ELb0ELb0ELb0ELb1ELb0ELb1ELb0ELb0ELb0ELb1ELb0ELb0EEENS1_21CollectiveEpilogueFwdINS6_IJSA_NS7_ILi512EEESA_EEES9_SC_SE_Li256ELb1ELb1ELb0ELb0EEENS1_36VarlenDynamicPersistentTileSchedulerILi64ELi64ELi256ELi128ELb0ELb1ELb1ELb0ELb1ELb1EEEEEEEEEvNT_6ParamsE,(.L_x_21 - _ZN7cutlass13device_kernelIN5flash11enable_sm90INS1_16FlashAttnFwdSm90INS1_25CollectiveMainloopFwdSm90ILi2EN4cute5tupleIJNS5_1CILi1EEES8_S8_EEENS6_IJNS7_ILi64EEESA_SA_EEELi512ENS_10bfloat16_tEfNS_4arch4Sm90ELb0ELb0ELb0ELb1ELb0ELb1ELb0ELb0ELb0ELb1ELb0ELb0EEENS1_21CollectiveEpilogueFwdINS6_IJSA_NS7_ILi512EEESA_EEES9_SC_SE_Li256ELb1ELb1ELb0ELb0EEENS1_36VarlenDynamicPersistentTileSchedulerILi64ELi64ELi256ELi128ELb0ELb1ELb1ELb0ELb1ELb1EEEEEEEEEvNT_6ParamsE)
        .other          _ZN7cutlass13device_kernelIN5flash11enable_sm90INS1_16FlashAttnFwdSm90INS1_25CollectiveMainloopFwdSm90ILi2EN4cute5tupleIJNS5_1CILi1EEES8_S8_EEENS6_IJNS7_ILi64EEESA_SA_EEELi512ENS_10bfloat16_tEfNS_4arch4Sm90ELb0ELb0ELb0ELb1ELb0ELb1ELb0ELb0ELb0ELb1ELb0ELb0EEENS1_21CollectiveEpilogueFwdINS6_IJSA_NS7_ILi512EEESA_EEES9_SC_SE_Li256ELb1ELb1ELb0ELb0EEENS1_36VarlenDynamicPersistentTileSchedulerILi64ELi64ELi256ELi128ELb0ELb1ELb1ELb0ELb1ELb1EEEEEEEEEvNT_6ParamsE,@"STO_CUDA_ENTRY STV_DEFAULT"
_ZN7cutlass13device_kernelIN5flash11enable_sm90INS1_16FlashAttnFwdSm90INS1_25CollectiveMainloopFwdSm90ILi2EN4cute5tupleIJNS5_1CILi1EEES8_S8_EEENS6_IJNS7_ILi64EEESA_SA_EEELi512ENS_10bfloat16_tEfNS_4arch4Sm90ELb0ELb0ELb0ELb1ELb0ELb1ELb0ELb0ELb0ELb1ELb0ELb0EEENS1_21CollectiveEpilogueFwdINS6_IJSA_NS7_ILi512EEESA_EEES9_SC_SE_Li256ELb1ELb1ELb0ELb0EEENS1_36VarlenDynamicPersistentTileSchedulerILi64ELi64ELi256ELi128ELb0ELb1ELb1ELb0ELb1ELb1EEEEEEEEEvNT_6ParamsE:
[----:B------:R-:W-:Y:S01]  /*0000*/  LDC R1, c[0x0][0x37c] ;  /* 0x0000df00ff017b82 */ /* 0x000fe20000000800 */
[----:B------:R-:W-:Y:S05]  /*0010*/  EXIT ;  /* 0x000000000000794d */ /* 0x000fea0003800000 */
.L_x_3:
        /* <DEDUP_REMOVED lines=14> */
.L_x_21:


//--------------------- .text._ZN7cutlass13device_kernelIN5flash11enable_sm90INS1_16FlashAttnFwdSm90INS1_25CollectiveMainloopFwdSm90ILi2EN4cute5tupleIJNS5_1CILi1EEES8_S8_EEENS6_IJNS7_ILi64EEESA_SA_EEELi512ENS_10bfloat16_tEfNS_4arch4Sm90ELb0ELb0ELb0ELb1ELb0ELb0ELb1ELb0ELb0ELb1ELb0ELb0EEENS1_21CollectiveEpilogueFwdINS6_IJSA_NS7_ILi512EEESA_EEES9_SC_SE_Li256ELb1ELb1ELb0ELb0EEENS1_36VarlenDynamicPersistentTileSchedulerILi64ELi64ELi256ELi128ELb0ELb1ELb1ELb0ELb1ELb1EEEEEEEEEvNT_6ParamsE --------------------------
	.section	.text._ZN7cutlass13device_kernelIN5flash11enable_sm90INS1_16FlashAttnFwdSm90INS1_25CollectiveMainloopFwdSm90ILi2EN4cute5tupleIJNS5_1CILi1EEES8_S8_EEENS6_IJNS7_ILi64EEESA_SA_EEELi512ENS_10bfloat16_tEfNS_4arch4Sm90ELb0ELb0ELb0ELb1ELb0ELb0ELb1ELb0ELb0ELb1ELb0ELb0EEENS1_21CollectiveEpilogueFwdINS6_IJSA_NS7_ILi512EEESA_EEES9_SC_SE_Li256ELb1ELb1ELb0ELb0EEENS1_36VarlenDynamicPersistentTileSchedulerILi64ELi64ELi256ELi128ELb0ELb1ELb1ELb0ELb1ELb1EEEEEEEEEvNT_6ParamsE,"ax",@progbits
	.align	128
.text._ZN7cutlass13device_kernelIN5flash11enable_sm90INS1_16FlashAttnFwdSm90INS1_25CollectiveMainloopFwdSm90ILi2EN4cute5tupleIJNS5_1CILi1EEES8_S8_EEENS6_IJNS7_ILi64EEESA_SA_EEELi512ENS_10bfloat16_tEfNS_4arch4Sm90ELb0ELb0ELb0ELb1ELb0ELb0ELb1ELb0ELb0ELb1ELb0ELb0EEENS1_21CollectiveEpilogueFwdINS6_IJSA_NS7_ILi512EEESA_EEES9_SC_SE_Li256ELb1ELb1ELb0ELb0EEENS1_36VarlenDynamicPersistentTileSchedulerILi64ELi64ELi256ELi128ELb0ELb1ELb1ELb0ELb1ELb1EEEEEEEEEvNT_6ParamsE:
        .type           _ZN7cutlass13device_kernelIN5flash11enable_sm90INS1_16FlashAttnFwdSm90INS1_25CollectiveMainloopFwdSm90ILi2EN4cute5tupleIJNS5_1CILi1EEES8_S8_EEENS6_IJNS7_ILi64EEESA_SA_EEELi512ENS_10bfloat16_tEfNS_4arch4Sm90ELb0ELb0ELb0ELb1ELb0ELb0ELb1ELb0ELb0ELb1ELb0ELb0EEENS1_21CollectiveEpilogueFwdINS6_IJSA_NS7_ILi512EEESA_EEES9_SC_SE_Li256ELb1ELb1ELb0ELb0EEENS1_36VarlenDynamicPersistentTileSchedulerILi64ELi64ELi256ELi128ELb0ELb1ELb1ELb0ELb1ELb1EEEEEEEEEvNT_6ParamsE,@function
        .size           _ZN7cutlass13device_kernelIN5flash11enable_sm90INS1_16FlashAttnFwdSm90INS1_25CollectiveMainloopFwdSm90ILi2EN4cute5tupleIJNS5_1CILi1EEES8_S8_EEENS6_IJNS7_ILi64EEESA_SA_EEELi512ENS_10bfloat16_tEfNS_4arch4Sm90ELb0ELb0ELb0ELb1ELb0ELb0ELb1ELb0ELb0ELb1ELb0ELb0EEENS1_21CollectiveEpilogueFwdINS6_IJSA_NS7_ILi512EEESA_EEES9_SC_SE_Li256ELb1ELb1ELb0ELb0EEENS1_36VarlenDynamicPersistentTileSchedulerILi64ELi64ELi256ELi128ELb0ELb1ELb1ELb0ELb1ELb1EEEEEEEEEvNT_6ParamsE,(.L_x_22 - _ZN7cutlass13device_kernelIN5flash11enable_sm90INS1_16FlashAttnFwdSm90INS1_25CollectiveMainloopFwdSm90ILi2EN4cute5tupleIJNS5_1CILi1EEES8_S8_EEENS6_IJNS7_ILi64EEESA_SA_EEELi512ENS_10bfloat16_tEfNS_4arch4Sm90ELb0ELb0ELb0ELb1ELb0ELb0ELb1ELb0ELb0ELb1ELb0ELb0EEENS1_21CollectiveEpilogueFwdINS6_IJSA_NS7_ILi512EEESA_EEES9_SC_SE_Li256ELb1ELb1ELb0ELb0EEENS1_36VarlenDynamicPersistentTileSchedulerILi64ELi64ELi256ELi128ELb0ELb1ELb1ELb0ELb1ELb1EEEEEEEEEvNT_6ParamsE)
        .other          _ZN7cutlass13device_kernelIN5flash11enable_sm90INS1_16FlashAttnFwdSm90INS1_25CollectiveMainloopFwdSm90ILi2EN4cute5tupleIJNS5_1CILi1EEES8_S8_EEENS6_IJNS7_ILi64EEESA_SA_EEELi512ENS_10bfloat16_tEfNS_4arch4Sm90ELb0ELb0ELb0ELb1ELb0ELb0ELb1ELb0ELb0ELb1ELb0ELb0EEENS1_21CollectiveEpilogueFwdINS6_IJSA_NS7_ILi512EEESA_EEES9_SC_SE_Li256ELb1ELb1ELb0ELb0EEENS1_36VarlenDynamicPersistentTileSchedulerILi64ELi64ELi256ELi128ELb0ELb1ELb1ELb0ELb1ELb1EEEEEEEEEvNT_6ParamsE,@"STO_CUDA_ENTRY STV_DEFAULT"
_ZN7cutlass13device_kernelIN5flash11enable_sm90INS1_16FlashAttnFwdSm90INS1_25CollectiveMainloopFwdSm90ILi2EN4cute5tupleIJNS5_1CILi1EEES8_S8_EEENS6_IJNS7_ILi64EEESA_SA_EEELi512ENS_10bfloat16_tEfNS_4arch4Sm90ELb0ELb0ELb0ELb1ELb0ELb0ELb1ELb0ELb0ELb1ELb0ELb0EEENS1_21CollectiveEpilogueFwdINS6_IJSA_NS7_ILi512EEESA_EEES9_SC_SE_Li256ELb1ELb1ELb0ELb0EEENS1_36VarlenDynamicPersistentTileSchedulerILi64ELi64ELi256ELi128ELb0ELb1ELb1ELb0ELb1ELb1EEEEEEEEEvNT_6ParamsE:
[----:B------:R-:W-:Y:S01]  /*0000*/  LDC R1, c[0x0][0x37c] ;  /* 0x0000df00ff017b82 */ /* 0x000fe20000000800 */
[----:B------:R-:W-:Y:S05]  /*0010*/  EXIT ;  /* 0x000000000000794d */ /* 0x000fea0003800000 */
.L_x_4:
        /* <DEDUP_REMOVED lines=14> */
.L_x_22:


//--------------------- .text._ZN7cutlass13device_kernelIN5flash11enable_sm90INS1_16FlashAttnFwdSm90INS1_25CollectiveMainloopFwdSm90ILi2EN4cute5tupleIJNS5_1CILi1EEES8_S8_EEENS6_IJNS7_ILi64EEESA_SA_EEELi512ENS_10bfloat16_tEfNS_4arch4Sm90ELb0ELb0ELb0ELb1ELb0ELb1ELb1ELb0ELb0ELb1ELb0ELb0EEENS1_21CollectiveEpilogueFwdINS6_IJSA_NS7_ILi512EEESA_EEES9_SC_SE_Li256ELb1ELb1ELb0ELb0EEENS1_36VarlenDynamicPersistentTileSchedulerILi64ELi64ELi256ELi128ELb0ELb1ELb1ELb0ELb1ELb1EEEEEEEEEvNT_6ParamsE --------------------------
	.section	.text._ZN7cutlass13device_kernelIN5flash11enable_sm90INS1_16FlashAttnFwdSm90INS1_25CollectiveMainloopFwdSm90ILi2EN4cute5tupleIJNS5_1CILi1EEES8_S8_EEENS6_IJNS7_ILi64EEESA_SA_EEELi512ENS_10bfloat16_tEfNS_4arch4Sm90ELb0ELb0ELb0ELb1ELb0ELb1ELb1ELb0ELb0ELb1ELb0ELb0EEENS1_21CollectiveEpilogueFwdINS6_IJSA_NS7_ILi512EEESA_EEES9_SC_SE_Li256ELb1ELb1ELb0ELb0EEENS1_36VarlenDynamicPersistentTileSchedulerILi64ELi64ELi256ELi128ELb0ELb1ELb1ELb0ELb1ELb1EEEEEEEEEvNT_6ParamsE,"ax",@progbits
	.align	128
.text._ZN7cutlass13device_kernelIN5flash11enable_sm90INS1_16FlashAttnFwdSm90INS1_25CollectiveMainloopFwdSm90ILi2EN4cute5tupleIJNS5_1CILi1EEES8_S8_EEENS6_IJNS7_ILi64EEESA_SA_EEELi512ENS_10bfloat16_tEfNS_4arch4Sm90ELb0ELb0ELb0ELb1ELb0ELb1ELb1ELb0ELb0ELb1ELb0ELb0EEENS1_21CollectiveEpilogueFwdINS6_IJSA_NS7_ILi512EEESA_EEES9_SC_SE_Li256ELb1ELb1ELb0ELb0EEENS1_36VarlenDynamicPersistentTileSchedulerILi64ELi64ELi256ELi128ELb0ELb1ELb1ELb0ELb1ELb1EEEEEEEEEvNT_6ParamsE:
        .type           _ZN7cutlass13device_kernelIN5flash11enable_sm90INS1_16FlashAttnFwdSm90INS1_25CollectiveMainloopFwdSm90ILi2EN4cute5tupleIJNS5_1CILi1EEES8_S8_EEENS6_IJNS7_ILi64EEESA_SA_EEELi512ENS_10bfloat16_tEfNS_4arch4Sm90ELb0ELb0ELb0ELb1ELb0ELb1ELb1ELb0ELb0ELb1ELb0ELb0EEENS1_21CollectiveEpilogueFwdINS6_IJSA_NS7_ILi512EEESA_EEES9_SC_SE_Li256ELb1ELb1ELb0ELb0EEENS1_36VarlenDynamicPersistentTileSchedulerILi64ELi64ELi256ELi128ELb0ELb1ELb1ELb0ELb1ELb1EEEEEEEEEvNT_6ParamsE,@function
        .size           _ZN7cutlass13device_kernelIN5flash11enable_sm90INS1_16FlashAttnFwdSm90INS1_25CollectiveMainloopFwdSm90ILi2EN4cute5tupleIJNS5_1CILi1EEES8_S8_EEENS6_IJNS7_ILi64EEESA_SA_EEELi512ENS_10bfloat16_tEfNS_4arch4Sm90ELb0ELb0ELb0ELb1ELb0ELb1ELb1ELb0ELb0ELb1ELb0ELb0EEENS1_21CollectiveEpilogueFwdINS6_IJSA_NS7_ILi512EEESA_EEES9_SC_SE_Li256ELb1ELb1ELb0ELb0EEENS1_36VarlenDynamicPersistentTileSchedulerILi64ELi64ELi256ELi128ELb0ELb1ELb1ELb0ELb1ELb1EEEEEEEEEvNT_6ParamsE,(.L_x_23 - _ZN7cutlass13device_kernelIN5flash11enable_sm90INS1_16FlashAttnFwdSm90INS1_25CollectiveMainloopFwdSm90ILi2EN4cute5tupleIJNS5_1CILi1EEES8_S8_EEENS6_IJNS7_ILi64EEESA_SA_EEELi512ENS_10bfloat16_tEfNS_4arch4Sm90ELb0ELb0ELb0ELb1ELb0ELb1ELb1ELb0ELb0ELb1ELb0ELb0EEENS1_21CollectiveEpilogueFwdINS6_IJSA_NS7_ILi512EEESA_EEES9_SC_SE_Li256ELb1ELb1ELb0ELb0EEENS1_36VarlenDynamicPersistentTileSchedulerILi64ELi64ELi256ELi128ELb0ELb1ELb1ELb0ELb1ELb1EEEEEEEEEvNT_6ParamsE)
        .other          _ZN7cutlass13device_kernelIN5flash11enable_sm90INS1_16FlashAttnFwdSm90INS1_25CollectiveMainloopFwdSm90ILi2EN4cute5tupleIJNS5_1CILi1EEES8_S8_EEENS6_IJNS7_ILi64EEESA_SA_EEELi512ENS_10bfloat16_tEfNS_4arch4Sm90ELb0ELb0ELb0ELb1ELb0ELb1ELb1ELb0ELb0ELb1ELb0ELb0EEENS1_21CollectiveEpilogueFwdINS6_IJSA_NS7_ILi512EEESA_EEES9_SC_SE_Li256ELb1ELb1ELb0ELb0EEENS1_36VarlenDynamicPersistentTileSchedulerILi64ELi64ELi256ELi128ELb0ELb1ELb1ELb0ELb1ELb1EEEEEEEEEvNT_6ParamsE,@"STO_CUDA_ENTRY STV_DEFAULT"
_ZN7cutlass13device_kernelIN5flash11enable_sm90INS1_16FlashAttnFwdSm90INS1_25CollectiveMainloopFwdSm90ILi2EN4cute5tupleIJNS5_1CILi1EEES8_S8_EEENS6_IJNS7_ILi64EEESA_SA_EEELi512ENS_10bfloat16_tEfNS_4arch4Sm90ELb0ELb0ELb0ELb1ELb0ELb1ELb1ELb0ELb0ELb1ELb0ELb0EEENS1_21CollectiveEpilogueFwdINS6_IJSA_NS7_ILi512EEESA_EEES9_SC_SE_Li256ELb1ELb1ELb0ELb0EEENS1_36VarlenDynamicPersistentTileSchedulerILi64ELi64ELi256ELi128ELb0ELb1ELb1ELb0ELb1ELb1EEEEEEEEEvNT_6ParamsE:
[----:B------:R-:W-:Y:S01]  /*0000*/  LDC R1, c[0x0][0x37c] ;  /* 0x0000df00ff017b82 */ /* 0x000fe20000000800 */
[----:B------:R-:W-:Y:S05]  /*0010*/  EXIT ;  /* 0x000000000000794d */ /* 0x000fea0003800000 */
.L_x_5:
        /* <DEDUP_REMOVED lines=14> */
.L_x_23:


//--------------------- .text._ZN7cutlass13device_kernelIN5flash11enable_sm90INS1_16FlashAttnFwdSm90INS1_25CollectiveMainloopFwdSm90ILi2EN4cute5tupleIJNS5_1CILi1EEES8_S8_EEENS6_IJNS7_ILi64EEESA_SA_EEELi512ENS_10bfloat16_tEfNS_4arch4Sm90ELb0ELb1ELb0ELb0ELb0ELb0ELb0ELb0ELb0ELb1ELb0ELb0EEENS1_21CollectiveEpilogueFwdINS6_IJSA_NS7_ILi512EEESA_EEES9_SC_SE_Li256ELb0ELb1ELb0ELb0EEENS1_30DynamicPersistentTileSchedulerILi256ELi128ELb0ELb1ELb1EEEEEEEEEvNT_6ParamsE --------------------------
	.section	.text._ZN7cutlass13device_kernelIN5flash11enable_sm90INS1_16FlashAttnFwdSm90INS1_25CollectiveMainloopFwdSm90ILi2EN4cute5tupleIJNS5_1CILi1EEES8_S8_EEENS6_IJNS7_ILi64EEESA_SA_EEELi512ENS_10bfloat16_tEfNS_4arch4Sm90ELb0ELb1ELb0ELb0ELb0ELb0ELb0ELb0ELb0ELb1ELb0ELb0EEENS1_21CollectiveEpilogueFwdINS6_IJSA_NS7_ILi512EEESA_EEES9_SC_SE_Li256ELb0ELb1ELb0ELb0EEENS1_30DynamicPersistentTileSchedulerILi256ELi128ELb0ELb1ELb1EEEEEEEEEvNT_6ParamsE,"ax",@progbits
	.align	128
.text._ZN7cutlass13device_kernelIN5flash11enable_sm90INS1_16FlashAttnFwdSm90INS1_25CollectiveMainloopFwdSm90ILi2EN4cute5tupleIJNS5_1CILi1EEES8_S8_EEENS6_IJNS7_ILi64EEESA_SA_EEELi512ENS_10bfloat16_tEfNS_4arch4Sm90ELb0ELb1ELb0ELb0ELb0ELb0ELb0ELb0ELb0ELb1ELb0ELb0EEENS1_21CollectiveEpilogueFwdINS6_IJSA_NS7_ILi512EEESA_EEES9_SC_SE_Li256ELb0ELb1ELb0ELb0EEENS1_30DynamicPersistentTileSchedulerILi256ELi128ELb0ELb1ELb1EEEEEEEEEvNT_6ParamsE:
        .type           _ZN7cutlass13device_kernelIN5flash11enable_sm90INS1_16FlashAttnFwdSm90INS1_25CollectiveMainloopFwdSm90ILi2EN4cute5tupleIJNS5_1CILi1EEES8_S8_EEENS6_IJNS7_ILi64EEESA_SA_EEELi512ENS_10bfloat16_tEfNS_4arch4Sm90ELb0ELb1ELb0ELb0ELb0ELb0ELb0ELb0ELb0ELb1ELb0ELb0EEENS1_21CollectiveEpilogueFwdINS6_IJSA_NS7_ILi512EEESA_EEES9_SC_SE_Li256ELb0ELb1ELb0ELb0EEENS1_30DynamicPersistentTileSchedulerILi256ELi128ELb0ELb1ELb1EEEEEEEEEvNT_6ParamsE,@function
        .size           _ZN7cutlass13device_kernelIN5flash11enable_sm90INS1_16FlashAttnFwdSm90INS1_25CollectiveMainloopFwdSm90ILi2EN4cute5tupleIJNS5_1CILi1EEES8_S8_EEENS6_IJNS7_ILi64EEESA_SA_EEELi512ENS_10bfloat16_tEfNS_4arch4Sm90ELb0ELb1ELb0ELb0ELb0ELb0ELb0ELb0ELb0ELb1ELb0ELb0EEENS1_21CollectiveEpilogueFwdINS6_IJSA_NS7_ILi512EEESA_EEES9_SC_SE_Li256ELb0ELb1ELb0ELb0EEENS1_30DynamicPersistentTileSchedulerILi256ELi128ELb0ELb1ELb1EEEEEEEEEvNT_6ParamsE,(.L_x_24 - _ZN7cutlass13device_kernelIN5flash11enable_sm90INS1_16FlashAttnFwdSm90INS1_25CollectiveMainloopFwdSm90ILi2EN4cute5tupleIJNS5_1CILi1EEES8_S8_EEENS6_IJNS7_ILi64EEESA_SA_EEELi512ENS_10bfloat16_tEfNS_4arch4Sm90ELb0ELb1ELb0ELb0ELb0ELb0ELb0ELb0ELb0ELb1ELb0ELb0EEENS1_21CollectiveEpilogueFwdINS6_IJSA_NS7_ILi512EEESA_EEES9_SC_SE_Li256ELb0ELb1ELb0ELb0EEENS1_30DynamicPersistentTileSchedulerILi256ELi128ELb0ELb1ELb1EEEEEEEEEvNT_6ParamsE)
        .other          _ZN7cutlass13device_kernelIN5flash11enable_sm90INS1_16FlashAttnFwdSm90INS1_25CollectiveMainloopFwdSm90ILi2EN4cute5tupleIJNS5_1CILi1EEES8_S8_EEENS6_IJNS7_ILi64EEESA_SA_EEELi512ENS_10bfloat16_tEfNS_4arch4Sm90ELb0ELb1ELb0ELb0ELb0ELb0ELb0ELb0ELb0ELb1ELb0ELb0EEENS1_21CollectiveEpilogueFwdINS6_IJSA_NS7_ILi512EEESA_EEES9_SC_SE_Li256ELb0ELb1ELb0ELb0EEENS1_30DynamicPersistentTileSchedulerILi256ELi128ELb0ELb1ELb1EEEEEEEEEvNT_6ParamsE,@"STO_CUDA_ENTRY STV_DEFAULT"
_ZN7cutlass13device_kernelIN5flash11enable_sm90INS1_16FlashAttnFwdSm90INS1_25CollectiveMainloopFwdSm90ILi2EN4cute5tupleIJNS5_1CILi1EEES8_S8_EEENS6_IJNS7_ILi64EEESA_SA_EEELi512ENS_10bfloat16_tEfNS_4arch4Sm90ELb0ELb1ELb0ELb0ELb0ELb0ELb0ELb0ELb0ELb1ELb0ELb0EEENS1_21CollectiveEpilogueFwdINS6_IJSA_NS7_ILi512EEESA_EEES9_SC_SE_Li256ELb0ELb1ELb0ELb0EEENS1_30DynamicPersistentTileSchedulerILi256ELi128ELb0ELb1ELb1EEEEEEEEEvNT_6ParamsE:
[----:B------:R-:W-:Y:S01]  /*0000*/  LDC R1, c[0x0][0x37c] ;  /* 0x0000df00ff017b82 */ /* 0x000fe20000000800 */
[----:B------:R-:W-:Y:S05]  /*0010*/  EXIT ;  /* 0x000000000000794d */ /* 0x000fea0003800000 */
.L_x_6:
        /* <DEDUP_REMOVED lines=14> */
.L_x_24:


//--------------------- .text._ZN7cutlass13device_kernelIN5flash11enable_sm90INS1_16FlashAttnFwdSm90INS1_25CollectiveMainloopFwdSm90ILi2EN4cute5tupleIJNS5_1CILi1EEES8_S8_EEENS6_IJNS7_ILi64EEESA_SA_EEELi512ENS_10bfloat16_tEfNS_4arch4Sm90ELb0ELb1ELb0ELb0ELb0ELb0ELb1ELb0ELb0ELb1ELb0ELb0EEENS1_21CollectiveEpilogueFwdINS6_IJSA_NS7_ILi512EEESA_EEES9_SC_SE_Li256ELb0ELb1ELb0ELb0EEENS1_30DynamicPersistentTileSchedulerILi256ELi128ELb0ELb1ELb1EEEEEEEEEvNT_6ParamsE --------------------------
	.section	.text._ZN7cutlass13device_kernelIN5flash11enable_sm90INS1_16FlashAttnFwdSm90INS1_25CollectiveMainloopFwdSm90ILi2EN4cute5tupleIJNS5_1CILi1EEES8_S8_EEENS6_IJNS7_ILi64EEESA_SA_EEELi512ENS_10bfloat16_tEfNS_4arch4Sm90ELb0ELb1ELb0ELb0ELb0ELb0ELb1ELb0ELb0ELb1ELb0ELb0EEENS1_21CollectiveEpilogueFwdINS6_IJSA_NS7_ILi512EEESA_EEES9_SC_SE_Li256ELb0ELb1ELb0ELb0EEENS1_30DynamicPersistentTileSchedulerILi256ELi128ELb0ELb1ELb1EEEEEEEEEvNT_6ParamsE,"ax",@progbits
	.align	128
.text._ZN7cutlass13device_kernelIN5flash11enable_sm90INS1_16FlashAttnFwdSm90INS1_25CollectiveMainloopFwdSm90ILi2EN4cute5tupleIJNS5_1CILi1EEES8_S8_EEENS6_IJNS7_ILi64EEESA_SA_EEELi512ENS_10bfloat16_tEfNS_4arch4Sm90ELb0ELb1ELb0ELb0ELb0ELb0ELb1ELb0ELb0ELb1ELb0ELb0EEENS1_21CollectiveEpilogueFwdINS6_IJSA_NS7_ILi512EEESA_EEES9_SC_SE_Li256ELb0ELb1ELb0ELb0EEENS1_30DynamicPersistentTileSchedulerILi256ELi128ELb0ELb1ELb1EEEEEEEEEvNT_6ParamsE:
        .type           _ZN7cutlass13device_kernelIN5flash11enable_sm90INS1_16FlashAttnFwdSm90INS1_25CollectiveMainloopFwdSm90ILi2EN4cute5tupleIJNS5_1CILi1EEES8_S8_EEENS6_IJNS7_ILi64EEESA_SA_EEELi512ENS_10bfloat16_tEfNS_4arch4Sm90ELb0ELb1ELb0ELb0ELb0ELb0ELb1ELb0ELb0ELb1ELb0ELb0EEENS1_21CollectiveEpilogueFwdINS6_IJSA_NS7_ILi512EEESA_EEES9_SC_SE_Li256ELb0ELb1ELb0ELb0EEENS1_30DynamicPersistentTileSchedulerILi256ELi128ELb0ELb1ELb1EEEEEEEEEvNT_6ParamsE,@function
        .size           _ZN7cutlass13device_kernelIN5flash11enable_sm90INS1_16FlashAttnFwdSm90INS1_25CollectiveMainloopFwdSm90ILi2EN4cute5tupleIJNS5_1CILi1EEES8_S8_EEENS6_IJNS7_ILi64EEESA_SA_EEELi512ENS_10bfloat16_tEfNS_4arch4Sm90ELb0ELb1ELb0ELb0ELb0ELb0ELb1ELb0ELb0ELb1ELb0ELb0EEENS1_21CollectiveEpilogueFwdINS6_IJSA_NS7_ILi512EEESA_EEES9_SC_SE_Li256ELb0ELb1ELb0ELb0EEENS1_30DynamicPersistentTileSchedulerILi256ELi128ELb0ELb1ELb1EEEEEEEEEvNT_6ParamsE,(.L_x_25 - _ZN7cutlass13device_kernelIN5flash11enable_sm90INS1_16FlashAttnFwdSm90INS1_25CollectiveMainloopFwdSm90ILi2EN4cute5tupleIJNS5_1CILi1EEES8_S8_EEENS6_IJNS7_ILi64EEESA_SA_EEELi512ENS_10bfloat16_tEfNS_4arch4Sm90ELb0ELb1ELb0ELb0ELb0ELb0ELb1ELb0ELb0ELb1ELb0ELb0EEENS1_21CollectiveEpilogueFwdINS6_IJSA_NS7_ILi512EEESA_EEES9_SC_SE_Li256ELb0ELb1ELb0ELb0EEENS1_30DynamicPersistentTileSchedulerILi256ELi128ELb0ELb1ELb1EEEEEEEEEvNT_6ParamsE)
        .other          _ZN7cutlass13device_kernelIN5flash11enable_sm90INS1_16FlashAttnFwdSm90INS1_25CollectiveMainloopFwdSm90ILi2EN4cute5tupleIJNS5_1CILi1EEES8_S8_EEENS6_IJNS7_ILi64EEESA_SA_EEELi512ENS_10bfloat16_tEfNS_4arch4Sm90ELb0ELb1ELb0ELb0ELb0ELb0ELb1ELb0ELb0ELb1ELb0ELb0EEENS1_21CollectiveEpilogueFwdINS6_IJSA_NS7_ILi512EEESA_EEES9_SC_SE_Li256ELb0ELb1ELb0ELb0EEENS1_30DynamicPersistentTileSchedulerILi256ELi128ELb0ELb1ELb1EEEEEEEEEvNT_6ParamsE,@"STO_CUDA_ENTRY STV_DEFAULT"
_ZN7cutlass13device_kernelIN5flash11enable_sm90INS1_16FlashAttnFwdSm90INS1_25CollectiveMainloopFwdSm90ILi2EN4cute5tupleIJNS5_1CILi1EEES8_S8_EEENS6_IJNS7_ILi64EEESA_SA_EEELi512ENS_10bfloat16_tEfNS_4arch4Sm90ELb0ELb1ELb0ELb0ELb0ELb0ELb1ELb0ELb0ELb1ELb0ELb0EEENS1_21CollectiveEpilogueFwdINS6_IJSA_NS7_ILi512EEESA_EEES9_SC_SE_Li256ELb0ELb1ELb0ELb0EEENS1_30DynamicPersistentTileSchedulerILi256ELi128ELb0ELb1ELb1EEEEEEEEEvNT_6ParamsE:
[----:B------:R-:W-:Y:S01]  /*0000*/  LDC R1, c[0x0][0x37c] ;  /* 0x0000df00ff017b82 */ /* 0x000fe20000000800 */
[----:B------:R-:W-:Y:S05]  /*0010*/  EXIT ;  /* 0x000000000000794d */ /* 0x000fea0003800000 */
.L_x_7:
        /* <DEDUP_REMOVED lines=14> */
.L_x_25:


//--------------------- .text._ZN7cutlass13device_kernelIN5flash11enable_sm90INS1_16FlashAttnFwdSm90INS1_25CollectiveMainloopFwdSm90ILi2EN4cute5tupleIJNS5_1CILi1EEES8_S8_EEENS6_IJNS7_ILi64EEESA_SA_EEELi512ENS_10bfloat16_tEfNS_4arch4Sm90ELb0ELb1ELb0ELb1ELb0ELb0ELb0ELb0ELb0ELb1ELb0ELb0EEENS1_21CollectiveEpilogueFwdINS6_IJSA_NS7_ILi512EEESA_EEES9_SC_SE_Li256ELb1ELb1ELb0ELb0EEENS1_36VarlenDynamicPersistentTileSchedulerILi64ELi64ELi256ELi128ELb0ELb1ELb1ELb1ELb0ELb1EEEEEEEEEvNT_6ParamsE --------------------------
	.section	.text._ZN7cutlass13device_kernelIN5flash11enable_sm90INS1_16FlashAttnFwdSm90INS1_25CollectiveMainloopFwdSm90ILi2EN4cute5tupleIJNS5_1CILi1EEES8_S8_EEENS6_IJNS7_ILi64EEESA_SA_EEELi512ENS_10bfloat16_tEfNS_4arch4Sm90ELb0ELb1ELb0ELb1ELb0ELb0ELb0ELb0ELb0ELb1ELb0ELb0EEENS1_21CollectiveEpilogueFwdINS6_IJSA_NS7_ILi512EEESA_EEES9_SC_SE_Li256ELb1ELb1ELb0ELb0EEENS1_36VarlenDynamicPersistentTileSchedulerILi64ELi64ELi256ELi128ELb0ELb1ELb1ELb1ELb0ELb1EEEEEEEEEvNT_6ParamsE,"ax",@progbits
	.align	128
.text._ZN7cutlass13device_kernelIN5flash11enable_sm90INS1_16FlashAttnFwdSm90INS1_25CollectiveMainloopFwdSm90ILi2EN4cute5tupleIJNS5_1CILi1EEES8_S8_EEENS6_IJNS7_ILi64EEESA_SA_EEELi512ENS_10bfloat16_tEfNS_4arch4Sm90ELb0ELb1ELb0ELb1ELb0ELb0ELb0ELb0ELb0ELb1ELb0ELb0EEENS1_21CollectiveEpilogueFwdINS6_IJSA_NS7_ILi512EEESA_EEES9_SC_SE_Li256ELb1ELb1ELb0ELb0EEENS1_36VarlenDynamicPersistentTileSchedulerILi64ELi64ELi256ELi128ELb0ELb1ELb1ELb1ELb0ELb1EEEEEEEEEvNT_6ParamsE:
        .type           _ZN7cutlass13device_kernelIN5flash11enable_sm90INS1_16FlashAttnFwdSm90INS1_25CollectiveMainloopFwdSm90ILi2EN4cute5tupleIJNS5_1CILi1EEES8_S8_EEENS6_IJNS7_ILi64EEESA_SA_EEELi512ENS_10bfloat16_tEfNS_4arch4Sm90ELb0ELb1ELb0ELb1ELb0ELb0ELb0ELb0ELb0ELb1ELb0ELb0EEENS1_21CollectiveEpilogueFwdINS6_IJSA_NS7_ILi512EEESA_EEES9_SC_SE_Li256ELb1ELb1ELb0ELb0EEENS1_36VarlenDynamicPersistentTileSchedulerILi64ELi64ELi256ELi128ELb0ELb1ELb1ELb1ELb0ELb1EEEEEEEEEvNT_6ParamsE,@function
        .size           _ZN7cutlass13device_kernelIN5flash11enable_sm90INS1_16FlashAttnFwdSm90INS1_25CollectiveMainloopFwdSm90ILi2EN4cute5tupleIJNS5_1CILi1EEES8_S8_EEENS6_IJNS7_ILi64EEESA_SA_EEELi512ENS_10bfloat16_tEfNS_4arch4Sm90ELb0ELb1ELb0ELb1ELb0ELb0ELb0ELb0ELb0ELb1ELb0ELb0EEENS1_21CollectiveEpilogueFwdINS6_IJSA_NS7_ILi512EEESA_EEES9_SC_SE_Li256ELb1ELb1ELb0ELb0EEENS1_36VarlenDynamicPersistentTileSchedulerILi64ELi64ELi256ELi128ELb0ELb1ELb1ELb1ELb0ELb1EEEEEEEEEvNT_6ParamsE,(.L_x_26 - _ZN7cutlass13device_kernelIN5flash11enable_sm90INS1_16FlashAttnFwdSm90INS1_25CollectiveMainloopFwdSm90ILi2EN4cute5tupleIJNS5_1CILi1EEES8_S8_EEENS6_IJNS7_ILi64EEESA_SA_EEELi512ENS_10bfloat16_tEfNS_4arch4Sm90ELb0ELb1ELb0ELb1ELb0ELb0ELb0ELb0ELb0ELb1ELb0ELb0EEENS1_21CollectiveEpilogueFwdINS6_IJSA_NS7_ILi512EEESA_EEES9_SC_SE_Li256ELb1ELb1ELb0ELb0EEENS1_36VarlenDynamicPersistentTileSchedulerILi64ELi64ELi256ELi128ELb0ELb1ELb1ELb1ELb0ELb1EEEEEEEEEvNT_6ParamsE)
        .other          _ZN7cutlass13device_kernelIN5flash11enable_sm90INS1_16FlashAttnFwdSm90INS1_25CollectiveMainloopFwdSm90ILi2EN4cute5tupleIJNS5_1CILi1EEES8_S8_EEENS6_IJNS7_ILi64EEESA_SA_EEELi512ENS_10bfloat16_tEfNS_4arch4Sm90ELb0ELb1ELb0ELb1ELb0ELb0ELb0ELb0ELb0ELb1ELb0ELb0EEENS1_21CollectiveEpilogueFwdINS6_IJSA_NS7_ILi512EEESA_EEES9_SC_SE_Li256ELb1ELb1ELb0ELb0EEENS1_36VarlenDynamicPersistentTileSchedulerILi64ELi64ELi256ELi128ELb0ELb1ELb1ELb1ELb0ELb1EEEEEEEEEvNT_6ParamsE,@"STO_CUDA_ENTRY STV_DEFAULT"
_ZN7cutlass13device_kernelIN5flash11enable_sm90INS1_16FlashAttnFwdSm90INS1_25CollectiveMainloopFwdSm90ILi2EN4cute5tupleIJNS5_1CILi1EEES8_S8_EEENS6_IJNS7_ILi64EEESA_SA_EEELi512ENS_10bfloat16_tEfNS_4arch4Sm90ELb0ELb1ELb0ELb1ELb0ELb0ELb0ELb0ELb0ELb1ELb0ELb0EEENS1_21CollectiveEpilogueFwdINS6_IJSA_NS7_ILi512EEESA_EEES9_SC_SE_Li256ELb1ELb1ELb0ELb0EEENS1_36VarlenDynamicPersistentTileSchedulerILi64ELi64ELi256ELi128ELb0ELb1ELb1ELb1ELb0ELb1EEEEEEEEEvNT_6ParamsE:
[----:B------:R-:W-:Y:S01]  /*0000*/  LDC R1, c[0x0][0x37c] ;  /* 0x0000df00ff017b82 */ /* 0x000fe20000000800 */
[----:B------:R-:W-:Y:S05]  /*0010*/  EXIT ;  /* 0x000000000000794d */ /* 0x000fea0003800000 */
.L_x_8:
        /* <DEDUP_REMOVED lines=14> */
.L_x_26:


//--------------------- .text._ZN7cutlass13device_kernelIN5flash11enable_sm90INS1_16FlashAttnFwdSm90INS1_25CollectiveMainloopFwdSm90ILi2EN4cute5tupleIJNS5_1CILi1EEES8_S8_EEENS6_IJNS7_ILi64EEESA_SA_EEELi512ENS_10bfloat16_tEfNS_4arch4Sm90ELb0ELb1ELb0ELb1ELb0ELb1ELb0ELb0ELb0ELb1ELb0ELb0EEENS1_21CollectiveEpilogueFwdINS6_IJSA_NS7_ILi512EEESA_EEES9_SC_SE_Li256ELb1ELb1ELb0ELb0EEENS1_36VarlenDynamicPersistentTileSchedulerILi64ELi64ELi256ELi128ELb0ELb1ELb1ELb1ELb0ELb1EEEEEEEEEvNT_6ParamsE --------------------------
	.section	.text._ZN7cutlass13device_kernelIN5flash11enable_sm90INS1_16FlashAttnFwdSm90INS1_25CollectiveMainloopFwdSm90ILi2EN4cute5tupleIJNS5_1CILi1EEES8_S8_EEENS6_IJNS7_ILi64EEESA_SA_EEELi512ENS_10bfloat16_tEfNS_4arch4Sm90ELb0ELb1ELb0ELb1ELb0ELb1ELb0ELb0ELb0ELb1ELb0ELb0EEENS1_21CollectiveEpilogueFwdINS6_IJSA_NS7_ILi512EEESA_EEES9_SC_SE_Li256ELb1ELb1ELb0ELb0EEENS1_36VarlenDynamicPersistentTileSchedulerILi64ELi64ELi256ELi128ELb0ELb1ELb1ELb1ELb0ELb1EEEEEEEEEvNT_6ParamsE,"ax",@progbits
	.align	128
.text._ZN7cutlass13device_kernelIN5flash11enable_sm90INS1_16FlashAttnFwdSm90INS1_25CollectiveMainloopFwdSm90ILi2EN4cute5tupleIJNS5_1CILi1EEES8_S8_EEENS6_IJNS7_ILi64EEESA_SA_EEELi512ENS_10bfloat16_tEfNS_4arch4Sm90ELb0ELb1ELb0ELb1ELb0ELb1ELb0ELb0ELb0ELb1ELb0ELb0EEENS1_21CollectiveEpilogueFwdINS6_IJSA_NS7_ILi512EEESA_EEES9_SC_SE_Li256ELb1ELb1ELb0ELb0EEENS1_36VarlenDynamicPersistentTileSchedulerILi64ELi64ELi256ELi128ELb0ELb1ELb1ELb1ELb0ELb1EEEEEEEEEvNT_6ParamsE:
        .type           _ZN7cutlass13device_kernelIN5flash11enable_sm90INS1_16FlashAttnFwdSm90INS1_25CollectiveMainloopFwdSm90ILi2EN4cute5tupleIJNS5_1CILi1EEES8_S8_EEENS6_IJNS7_ILi64EEESA_SA_EEELi512ENS_10bfloat16_tEfNS_4arch4Sm90ELb0ELb1ELb0ELb1ELb0ELb1ELb0ELb0ELb0ELb1ELb0ELb0EEENS1_21CollectiveEpilogueFwdINS6_IJSA_NS7_ILi512EEESA_EEES9_SC_SE_Li256ELb1ELb1ELb0ELb0EEENS1_36VarlenDynamicPersistentTileSchedulerILi64ELi64ELi256ELi128ELb0ELb1ELb1ELb1ELb0ELb1EEEEEEEEEvNT_6ParamsE,@function
        .size           _ZN7cutlass13device_kernelIN5flash11enable_sm90INS1_16FlashAttnFwdSm90INS1_25CollectiveMainloopFwdSm90ILi2EN4cute5tupleIJNS5_1CILi1EEES8_S8_EEENS6_IJNS7_ILi64EEESA_SA_EEELi512ENS_10bfloat16_tEfNS_4arch4Sm90ELb0ELb1ELb0ELb1ELb0ELb1ELb0ELb0ELb0ELb1ELb0ELb0EEENS1_21CollectiveEpilogueFwdINS6_IJSA_NS7_ILi512EEESA_EEES9_SC_SE_Li256ELb1ELb1ELb0ELb0EEENS1_36VarlenDynamicPersistentTileSchedulerILi64ELi64ELi256ELi128ELb0ELb1ELb1ELb1ELb0ELb1EEEEEEEEEvNT_6ParamsE,(.L_x_27 - _ZN7cutlass13device_kernelIN5flash11enable_sm90INS1_16FlashAttnFwdSm90INS1_25CollectiveMainloopFwdSm90ILi2EN4cute5tupleIJNS5_1CILi1EEES8_S8_EEENS6_IJNS7_ILi64EEESA_SA_EEELi512ENS_10bfloat16_tEfNS_4arch4Sm90ELb0ELb1ELb0ELb1ELb0ELb1ELb0ELb0ELb0ELb1ELb0ELb0EEENS1_21CollectiveEpilogueFwdINS6_IJSA_NS7_ILi512EEESA_EEES9_SC_SE_Li256ELb1ELb1ELb0ELb0EEENS1_36VarlenDynamicPersistentTileSchedulerILi64ELi64ELi256ELi128ELb0ELb1ELb1ELb1ELb0ELb1EEEEEEEEEvNT_6ParamsE)
        .other          _ZN7cutlass13device_kernelIN5flash11enable_sm90INS1_16FlashAttnFwdSm90INS1_25CollectiveMainloopFwdSm90ILi2EN4cute5tupleIJNS5_1CILi1EEES8_S8_EEENS6_IJNS7_ILi64EEESA_SA_EEELi512ENS_10bfloat16_tEfNS_4arch4Sm90ELb0ELb1ELb0ELb1ELb0ELb1ELb0ELb0ELb0ELb1ELb0ELb0EEENS1_21CollectiveEpilogueFwdINS6_IJSA_NS7_ILi512EEESA_EEES9_SC_SE_Li256ELb1ELb1ELb0ELb0EEENS1_36VarlenDynamicPersistentTileSchedulerILi64ELi64ELi256ELi128ELb0ELb1ELb1ELb1ELb0ELb1EEEEEEEEEvNT_6ParamsE,@"STO_CUDA_ENTRY STV_DEFAULT"
_ZN7cutlass13device_kernelIN5flash11enable_sm90INS1_16FlashAttnFwdSm90INS1_25CollectiveMainloopFwdSm90ILi2EN4cute5tupleIJNS5_1CILi1EEES8_S8_EEENS6_IJNS7_ILi64EEESA_SA_EEELi512ENS_10bfloat16_tEfNS_4arch4Sm90ELb0ELb1ELb0ELb1ELb0ELb1ELb0ELb0ELb0ELb1ELb0ELb0EEENS1_21CollectiveEpilogueFwdINS6_IJSA_NS7_ILi512EEESA_EEES9_SC_SE_Li256ELb1ELb1ELb0ELb0EEENS1_36VarlenDynamicPersistentTileSchedulerILi64ELi64ELi256ELi128ELb0ELb1ELb1ELb1ELb0ELb1EEEEEEEEEvNT_6ParamsE:
[----:B------:R-:W-:Y:S01]  /*0000*/  LDC R1, c[0x0][0x37c] ;  /* 0x0000df00ff017b82 */ /* 0x000fe20000000800 */
[----:B------:R-:W-:Y:S05]  /*0010*/  EXIT ;  /* 0x000000000000794d */ /* 0x000fea0003800000 */
.L_x_9:
        /* <DEDUP_REMOVED lines=14> */
.L_x_27:


//--------------------- .text._ZN7cutlass13device_kernelIN5flash11enable_sm90INS1_16FlashAttnFwdSm90INS1_25CollectiveMainloopFwdSm90ILi2EN4cute5tupleIJNS5_1CILi1EEES8_S8_EEENS6_IJNS7_ILi64EEESA_SA_EEELi512ENS_10bfloat16_tEfNS_4arch4Sm90ELb0ELb1ELb0ELb1ELb0ELb0ELb1ELb0ELb0ELb1ELb0ELb0EEENS1_21CollectiveEpilogueFwdINS6_IJSA_NS7_ILi512EEESA_EEES9_SC_SE_Li256ELb1ELb1ELb0ELb0EEENS1_36VarlenDynamicPersistentTileSchedulerILi64ELi64ELi256ELi128ELb0ELb1ELb1ELb1ELb0ELb1EEEEEEEEEvNT_6ParamsE --------------------------
	.section	.text._ZN7cutlass13device_kernelIN5flash11enable_sm90INS1_16FlashAttnFwdSm90INS1_25CollectiveMainloopFwdSm90ILi2EN4cute5tupleIJNS5_1CILi1EEES8_S8_EEENS6_IJNS7_ILi64EEESA_SA_EEELi512ENS_10bfloat16_tEfNS_4arch4Sm90ELb0ELb1ELb0ELb1ELb0ELb0ELb1ELb0ELb0ELb1ELb0ELb0EEENS1_21CollectiveEpilogueFwdINS6_IJSA_NS7_ILi512EEESA_EEES9_SC_SE_Li256ELb1ELb1ELb0ELb0EEENS1_36VarlenDynamicPersistentTileSchedulerILi64ELi64ELi256ELi128ELb0ELb1ELb1ELb1ELb0ELb1EEEEEEEEEvNT_6ParamsE,"ax",@progbits
	.align	128
.text._ZN7cutlass13device_kernelIN5flash11enable_sm90INS1_16FlashAttnFwdSm90INS1_25CollectiveMainloopFwdSm90ILi2EN4cute5tupleIJNS5_1CILi1EEES8_S8_EEENS6_IJNS7_ILi64EEESA_SA_EEELi512ENS_10bfloat16_tEfNS_4arch4Sm90ELb0ELb1ELb0ELb1ELb0ELb0ELb1ELb0ELb0ELb1ELb0ELb0EEENS1_21CollectiveEpilogueFwdINS6_IJSA_NS7_ILi512EEESA_EEES9_SC_SE_Li256ELb1ELb1ELb0ELb0EEENS1_36VarlenDynamicPersistentTileSchedulerILi64ELi64ELi256ELi128ELb0ELb1ELb1ELb1ELb0ELb1EEEEEEEEEvNT_6ParamsE:
        .type           _ZN7cutlass13device_kernelIN5flash11enable_sm90INS1_16FlashAttnFwdSm90INS1_25CollectiveMainloopFwdSm90ILi2EN4cute5tupleIJNS5_1CILi1EEES8_S8_EEENS6_IJNS7_ILi64EEESA_SA_EEELi512ENS_10bfloat16_tEfNS_4arch4Sm90ELb0ELb1ELb0ELb1ELb0ELb0ELb1ELb0ELb0ELb1ELb0ELb0EEENS1_21CollectiveEpilogueFwdINS6_IJSA_NS7_ILi512EEESA_EEES9_SC_SE_Li256ELb1ELb1ELb0ELb0EEENS1_36VarlenDynamicPersistentTileSchedulerILi64ELi64ELi256ELi128ELb0ELb1ELb1ELb1ELb0ELb1EEEEEEEEEvNT_6ParamsE,@function
        .size           _ZN7cutlass13device_kernelIN5flash11enable_sm90INS1_16FlashAttnFwdSm90INS1_25CollectiveMainloopFwdSm90ILi2EN4cute5tupleIJNS5_1CILi1EEES8_S8_EEENS6_IJNS7_ILi64EEESA_SA_EEELi512ENS_10bfloat16_tEfNS_4arch4Sm90ELb0ELb1ELb0ELb1ELb0ELb0ELb1ELb0ELb0ELb1ELb0ELb0EEENS1_21CollectiveEpilogueFwdINS6_IJSA_NS7_ILi512EEESA_EEES9_SC_SE_Li256ELb1ELb1ELb0ELb0EEENS1_36VarlenDynamicPersistentTileSchedulerILi64ELi64ELi256ELi128ELb0ELb1ELb1ELb1ELb0ELb1EEEEEEEEEvNT_6ParamsE,(.L_x_28 - _ZN7cutlass13device_kernelIN5flash11enable_sm90INS1_16FlashAttnFwdSm90INS1_25CollectiveMainloopFwdSm90ILi2EN4cute5tupleIJNS5_1CILi1EEES8_S8_EEENS6_IJNS7_ILi64EEESA_SA_EEELi512ENS_10bfloat16_tEfNS_4arch4Sm90ELb0ELb1ELb0ELb1ELb0ELb0ELb1ELb0ELb0ELb1ELb0ELb0EEENS1_21CollectiveEpilogueFwdINS6_IJSA_NS7_ILi512EEESA_EEES9_SC_SE_Li256ELb1ELb1ELb0ELb0EEENS1_36VarlenDynamicPersistentTileSchedulerILi64ELi64ELi256ELi128ELb0ELb1ELb1ELb1ELb0ELb1EEEEEEEEEvNT_6ParamsE)
        .other          _ZN7cutlass13device_kernelIN5flash11enable_sm90INS1_16FlashAttnFwdSm90INS1_25CollectiveMainloopFwdSm90ILi2EN4cute5tupleIJNS5_1CILi1EEES8_S8_EEENS6_IJNS7_ILi64EEESA_SA_EEELi512ENS_10bfloat16_tEfNS_4arch4Sm90ELb0ELb1ELb0ELb1ELb0ELb0ELb1ELb0ELb0ELb1ELb0ELb0EEENS1_21CollectiveEpilogueFwdINS6_IJSA_NS7_ILi512EEESA_EEES9_SC_SE_Li256ELb1ELb1ELb0ELb0EEENS1_36VarlenDynamicPersistentTileSchedulerILi64ELi64ELi256ELi128ELb0ELb1ELb1ELb1ELb0ELb1EEEEEEEEEvNT_6ParamsE,@"STO_CUDA_ENTRY STV_DEFAULT"
_ZN7cutlass13device_kernelIN5flash11enable_sm90INS1_16FlashAttnFwdSm90INS1_25CollectiveMainloopFwdSm90ILi2EN4cute5tupleIJNS5_1CILi1EEES8_S8_EEENS6_IJNS7_ILi64EEESA_SA_EEELi512ENS_10bfloat16_tEfNS_4arch4Sm90ELb0ELb1ELb0ELb1ELb0ELb0ELb1ELb0ELb0ELb1ELb0ELb0EEENS1_21CollectiveEpilogueFwdINS6_IJSA_NS7_ILi512EEESA_EEES9_SC_SE_Li256ELb1ELb1ELb0ELb0EEENS1_36VarlenDynamicPersistentTileSchedulerILi64ELi64ELi256ELi128ELb0ELb1ELb1ELb1ELb0ELb1EEEEEEEEEvNT_6ParamsE:
[----:B------:R-:W-:Y:S01]  /*0000*/  LDC R1, c[0x0][0x37c] ;  /* 0x0000df00ff017b82 */ /* 0x000fe20000000800 */
[----:B------:R-:W-:Y:S05]  /*0010*/  EXIT ;  /* 0x000000000000794d */ /* 0x000fea0003800000 */
.L_x_10:
        /* <DEDUP_REMOVED lines=14> */
.L_x_28:


//--------------------- .text._ZN7cutlass13device_kernelIN5flash11enable_sm90INS1_16FlashAttnFwdSm90INS1_25CollectiveMainloopFwdSm90ILi2EN4cute5tupleIJNS5_1CILi1EEES8_S8_EEENS6_IJNS7_ILi64EEESA_SA_EEELi512ENS_10bfloat16_tEfNS_4arch4Sm90ELb0ELb1ELb0ELb1ELb0ELb1ELb1ELb0ELb0ELb1ELb0ELb0EEENS1_21CollectiveEpilogueFwdINS6_IJSA_NS7_ILi512EEESA_EEES9_SC_SE_Li256ELb1ELb1ELb0ELb0EEENS1_36VarlenDynamicPersistentTileSchedulerILi64ELi64ELi256ELi128ELb0ELb1ELb1ELb1ELb0ELb1EEEEEEEEEvNT_6ParamsE --------------------------
	.section	.text._ZN7cutlass13device_kernelIN5flash11enable_sm90INS1_16FlashAttnFwdSm90INS1_25CollectiveMainloopFwdSm90ILi2EN4cute5tupleIJNS5_1CILi1EEES8_S8_EEENS6_IJNS7_ILi64EEESA_SA_EEELi512ENS_10bfloat16_tEfNS_4arch4Sm90ELb0ELb1ELb0ELb1ELb0ELb1ELb1ELb0ELb0ELb1ELb0ELb0EEENS1_21CollectiveEpilogueFwdINS6_IJSA_NS7_ILi512EEESA_EEES9_SC_SE_Li256ELb1ELb1ELb0ELb0EEENS1_36VarlenDynamicPersistentTileSchedulerILi64ELi64ELi256ELi128ELb0ELb1ELb1ELb1ELb0ELb1EEEEEEEEEvNT_6ParamsE,"ax",@progbits
	.align	128
.text._ZN7cutlass13device_kernelIN5flash11enable_sm90INS1_16FlashAttnFwdSm90INS1_25CollectiveMainloopFwdSm90ILi2EN4cute5tupleIJNS5_1CILi1EEES8_S8_EEENS6_IJNS7_ILi64EEESA_SA_EEELi512ENS_10bfloat16_tEfNS_4arch4Sm90ELb0ELb1ELb0ELb1ELb0ELb1ELb1ELb0ELb0ELb1ELb0ELb0EEENS1_21CollectiveEpilogueFwdINS6_IJSA_NS7_ILi512EEESA_EEES9_SC_SE_Li256ELb1ELb1ELb0ELb0EEENS1_36VarlenDynamicPersistentTileSchedulerILi64ELi64ELi256ELi128ELb0ELb1ELb1ELb1ELb0ELb1EEEEEEEEEvNT_6ParamsE:
        .type           _ZN7cutlass13device_kernelIN5flash11enable_sm90INS1_16FlashAttnFwdSm90INS1_25CollectiveMainloopFwdSm90ILi2EN4cute5tupleIJNS5_1CILi1EEES8_S8_EEENS6_IJNS7_ILi64EEESA_SA_EEELi512ENS_10bfloat16_tEfNS_4arch4Sm90ELb0ELb1ELb0ELb1ELb0ELb1ELb1ELb0ELb0ELb1ELb0ELb0EEENS1_21CollectiveEpilogueFwdINS6_IJSA_NS7_ILi512EEESA_EEES9_SC_SE_Li256ELb1ELb1ELb0ELb0EEENS1_36VarlenDynamicPersistentTileSchedulerILi64ELi64ELi256ELi128ELb0ELb1ELb1ELb1ELb0ELb1EEEEEEEEEvNT_6ParamsE,@function
        .size           _ZN7cutlass13device_kernelIN5flash11enable_sm90INS1_16FlashAttnFwdSm90INS1_25CollectiveMainloopFwdSm90ILi2EN4cute5tupleIJNS5_1CILi1EEES8_S8_EEENS6_IJNS7_ILi64EEESA_SA_EEELi512ENS_10bfloat16_tEfNS_4arch4Sm90ELb0ELb1ELb0ELb1ELb0ELb1ELb1ELb0ELb0ELb1ELb0ELb0EEENS1_21CollectiveEpilogueFwdINS6_IJSA_NS7_ILi512EEESA_EEES9_SC_SE_Li256ELb1ELb1ELb0ELb0EEENS1_36VarlenDynamicPersistentTileSchedulerILi64ELi64ELi256ELi128ELb0ELb1ELb1ELb1ELb0ELb1EEEEEEEEEvNT_6ParamsE,(.L_x_29 - _ZN7cutlass13device_kernelIN5flash11enable_sm90INS1_16FlashAttnFwdSm90INS1_25CollectiveMainloopFwdSm90ILi2EN4cute5tupleIJNS5_1CILi1EEES8_S8_EEENS6_IJNS7_ILi64EEESA_SA_EEELi512ENS_10bfloat16_tEfNS_4arch4Sm90ELb0ELb1ELb0ELb1ELb0ELb1ELb1ELb0ELb0ELb1ELb0ELb0EEENS1_21CollectiveEpilogueFwdINS6_IJSA_NS7_ILi512EEESA_EEES9_SC_SE_Li256ELb1ELb1ELb0ELb0EEENS1_36VarlenDynamicPersistentTileSchedulerILi64ELi64ELi256ELi128ELb0ELb1ELb1ELb1ELb0ELb1EEEEEEEEEvNT_6ParamsE)
        .other          _ZN7cutlass13device_kernelIN5flash11enable_sm90INS1_16FlashAttnFwdSm90INS1_25CollectiveMainloopFwdSm90ILi2EN4cute5tupleIJNS5_1CILi1EEES8_S8_EEENS6_IJNS7_ILi64EEESA_SA_EEELi512ENS_10bfloat16_tEfNS_4arch4Sm90ELb0ELb1ELb0ELb1ELb0ELb1ELb1ELb0ELb0ELb1ELb0ELb0EEENS1_21CollectiveEpilogueFwdINS6_IJSA_NS7_ILi512EEESA_EEES9_SC_SE_Li256ELb1ELb1ELb0ELb0EEENS1_36VarlenDynamicPersistentTileSchedulerILi64ELi64ELi256ELi128ELb0ELb1ELb1ELb1ELb0ELb1EEEEEEEEEvNT_6ParamsE,@"STO_CUDA_ENTRY STV_DEFAULT"
_ZN7cutlass13device_kernelIN5flash11enable_sm90INS1_16FlashAttnFwdSm90INS1_25CollectiveMainloopFwdSm90ILi2EN4cute5tupleIJNS5_1CILi1EEES8_S8_EEENS6_IJNS7_ILi64EEESA_SA_EEELi512ENS_10bfloat16_tEfNS_4arch4Sm90ELb0ELb1ELb0ELb1ELb0ELb1ELb1ELb0ELb0ELb1ELb0ELb0EEENS1_21CollectiveEpilogueFwdINS6_IJSA_NS7_ILi512EEESA_EEES9_SC_SE_Li256ELb1ELb1ELb0ELb0EEENS1_36VarlenDynamicPersistentTileSchedulerILi64ELi64ELi256ELi128ELb0ELb1ELb1ELb1ELb0ELb1EEEEEEEEEvNT_6ParamsE:
[----:B------:R-:W-:Y:S01]  /*0000*/  LDC R1, c[0x0][0x37c] ;  /* 0x0000df00ff017b82 */ /* 0x000fe20000000800 */
[----:B------:R-:W-:Y:S05]  /*0010*/  EXIT ;  /* 0x000000000000794d */ /* 0x000fea0003800000 */
.L_x_11:
        /* <DEDUP_REMOVED lines=14> */
.L_x_29:


//--------------------- .text._ZN7cutlass13device_kernelIN5flash11enable_sm90INS1_16FlashAttnFwdSm90INS1_25CollectiveMainloopFwdSm90ILi2EN4cute5tupleIJNS5_1CILi1EEES8_S8_EEENS6_IJNS7_ILi64EEESA_SA_EEELi512ENS_10bfloat16_tEfNS_4arch4Sm90ELb1ELb0ELb0ELb0ELb0ELb0ELb0ELb0ELb0ELb1ELb0ELb0EEENS1_21CollectiveEpilogueFwdINS6_IJSA_NS7_ILi512EEESA_EEES9_SC_SE_Li256ELb0ELb1ELb0ELb0EEENS1_30DynamicPersistentTileSchedulerILi256ELi128ELb0ELb1ELb1EEEEEEEEEvNT_6ParamsE --------------------------
	.section	.text._ZN7cutlass13device_kernelIN5flash11enable_sm90INS1_16FlashAttnFwdSm90INS1_25CollectiveMainloopFwdSm90ILi2EN4cute5tupleIJNS5_1CILi1EEES8_S8_EEENS6_IJNS7_ILi64EEESA_SA_EEELi512ENS_10bfloat16_tEfNS_4arch4Sm90ELb1ELb0ELb0ELb0ELb0ELb0ELb0ELb0ELb0ELb1ELb0ELb0EEENS1_21CollectiveEpilogueFwdINS6_IJSA_NS7_ILi512EEESA_EEES9_SC_SE_Li256ELb0ELb1ELb0ELb0EEENS1_30DynamicPersistentTileSchedulerILi256ELi128ELb0ELb1ELb1EEEEEEEEEvNT_6ParamsE,"ax",@progbits
	.align	128
.text._ZN7cutlass13device_kernelIN5flash11enable_sm90INS1_16FlashAttnFwdSm90INS1_25CollectiveMainloopFwdSm90ILi2EN4cute5tupleIJNS5_1CILi1EEES8_S8_EEENS6_IJNS7_ILi64EEESA_SA_EEELi512ENS_10bfloat16_tEfNS_4arch4Sm90ELb1ELb0ELb0ELb0ELb0ELb0ELb0ELb0ELb0ELb1ELb0ELb0EEENS1_21CollectiveEpilogueFwdINS6_IJSA_NS7_ILi512EEESA_EEES9_SC_SE_Li256ELb0ELb1ELb0ELb0EEENS1_30DynamicPersistentTileSchedulerILi256ELi128ELb0ELb1ELb1EEEEEEEEEvNT_6ParamsE:
        .type           _ZN7cutlass13device_kernelIN5flash11enable_sm90INS1_16FlashAttnFwdSm90INS1_25CollectiveMainloopFwdSm90ILi2EN4cute5tupleIJNS5_1CILi1EEES8_S8_EEENS6_IJNS7_ILi64EEESA_SA_EEELi512ENS_10bfloat16_tEfNS_4arch4Sm90ELb1ELb0ELb0ELb0ELb0ELb0ELb0ELb0ELb0ELb1ELb0ELb0EEENS1_21CollectiveEpilogueFwdINS6_IJSA_NS7_ILi512EEESA_EEES9_SC_SE_Li256ELb0ELb1ELb0ELb0EEENS1_30DynamicPersistentTileSchedulerILi256ELi128ELb0ELb1ELb1EEEEEEEEEvNT_6ParamsE,@function
        .size           _ZN7cutlass13device_kernelIN5flash11enable_sm90INS1_16FlashAttnFwdSm90INS1_25CollectiveMainloopFwdSm90ILi2EN4cute5tupleIJNS5_1CILi1EEES8_S8_EEENS6_IJNS7_ILi64EEESA_SA_EEELi512ENS_10bfloat16_tEfNS_4arch4Sm90ELb1ELb0ELb0ELb0ELb0ELb0ELb0ELb0ELb0ELb1ELb0ELb0EEENS1_21CollectiveEpilogueFwdINS6_IJSA_NS7_ILi512EEESA_EEES9_SC_SE_Li256ELb0ELb1ELb0ELb0EEENS1_30DynamicPersistentTileSchedulerILi256ELi128ELb0ELb1ELb1EEEEEEEEEvNT_6ParamsE,(.L_x_30 - _ZN7cutlass13device_kernelIN5flash11enable_sm90INS1_16FlashAttnFwdSm90INS1_25CollectiveMainloopFwdSm90ILi2EN4cute5tupleIJNS5_1CILi1EEES8_S8_EEENS6_IJNS7_ILi64EEESA_SA_EEELi512ENS_10bfloat16_tEfNS_4arch4Sm90ELb1ELb0ELb0ELb0ELb0ELb0ELb0ELb0ELb0ELb1ELb0ELb0EEENS1_21CollectiveEpilogueFwdINS6_IJSA_NS7_ILi512EEESA_EEES9_SC_SE_Li256ELb0ELb1ELb0ELb0EEENS1_30DynamicPersistentTileSchedulerILi256ELi128ELb0ELb1ELb1EEEEEEEEEvNT_6ParamsE)
        .other          _ZN7cutlass13device_kernelIN5flash11enable_sm90INS1_16FlashAttnFwdSm90INS1_25CollectiveMainloopFwdSm90ILi2EN4cute5tupleIJNS5_1CILi1EEES8_S8_EEENS6_IJNS7_ILi64EEESA_SA_EEELi512ENS_10bfloat16_tEfNS_4arch4Sm90ELb1ELb0ELb0ELb0ELb0ELb0ELb0ELb0ELb0ELb1ELb0ELb0EEENS1_21CollectiveEpilogueFwdINS6_IJSA_NS7_ILi512EEESA_EEES9_SC_SE_Li256ELb0ELb1ELb0ELb0EEENS1_30DynamicPersistentTileSchedulerILi256ELi128ELb0ELb1ELb1EEEEEEEEEvNT_6ParamsE,@"STO_CUDA_ENTRY STV_DEFAULT"
_ZN7cutlass13device_kernelIN5flash11enable_sm90INS1_16FlashAttnFwdSm90INS1_25CollectiveMainloopFwdSm90ILi2EN4cute5tupleIJNS5_1CILi1EEES8_S8_EEENS6_IJNS7_ILi64EEESA_SA_EEELi512ENS_10bfloat16_tEfNS_4arch4Sm90ELb1ELb0ELb0ELb0ELb0ELb0ELb0ELb0ELb0ELb1ELb0ELb0EEENS1_21CollectiveEpilogueFwdINS6_IJSA_NS7_ILi512EEESA_EEES9_SC_SE_Li256ELb0ELb1ELb0ELb0EEENS1_30DynamicPersistentTileSchedulerILi256ELi128ELb0ELb1ELb1EEEEEEEEEvNT_6ParamsE:
[----:B------:R-:W-:Y:S01]  /*0000*/  LDC R1, c[0x0][0x37c] ;  /* 0x0000df00ff017b82 */ /* 0x000fe20000000800 */
[----:B------:R-:W-:Y:S05]  /*0010*/  EXIT ;  /* 0x000000000000794d */ /* 0x000fea0003800000 */
.L_x_12:
        /* <DEDUP_REMOVED lines=14> */
.L_x_30:


//--------------------- .text._ZN7cutlass13device_kernelIN5flash11enable_sm90INS1_16FlashAttnFwdSm90INS1_25CollectiveMainloopFwdSm90ILi2EN4cute5tupleIJNS5_1CILi1EEES8_S8_EEENS6_IJNS7_ILi64EEESA_SA_EEELi512ENS_10bfloat16_tEfNS_4arch4Sm90ELb1ELb0ELb0ELb0ELb0ELb0ELb1ELb0ELb0ELb1ELb0ELb0EEENS1_21CollectiveEpilogueFwdINS6_IJSA_NS7_ILi512EEESA_EEES9_SC_SE_Li256ELb0ELb1ELb0ELb0EEENS1_30DynamicPersistentTileSchedulerILi256ELi128ELb0ELb1ELb1EEEEEEEEEvNT_6ParamsE --------------------------
	.section	.text._ZN7cutlass13device_kernelIN5flash11enable_sm90INS1_16FlashAttnFwdSm90INS1_25CollectiveMainloopFwdSm90ILi2EN4cute5tupleIJNS5_1CILi1EEES8_S8_EEENS6_IJNS7_ILi64EEESA_SA_EEELi512ENS_10bfloat16_tEfNS_4arch4Sm90ELb1ELb0ELb0ELb0ELb0ELb0ELb1ELb0ELb0ELb1ELb0ELb0EEENS1_21CollectiveEpilogueFwdINS6_IJSA_NS7_ILi512EEESA_EEES9_SC_SE_Li256ELb0ELb1ELb0ELb0EEENS1_30DynamicPersistentTileSchedulerILi256ELi128ELb0ELb1ELb1EEEEEEEEEvNT_6ParamsE,"ax",@progbits
	.align	128
.text._ZN7cutlass13device_kernelIN5flash11enable_sm90INS1_16FlashAttnFwdSm90INS1_25CollectiveMainloopFwdSm90ILi2EN4cute5tupleIJNS5_1CILi1EEES8_S8_EEENS6_IJNS7_ILi64EEESA_SA_EEELi512ENS_10bfloat16_tEfNS_4arch4Sm90ELb1ELb0ELb0ELb0ELb0ELb0ELb1ELb0ELb0ELb1ELb0ELb0EEENS1_21CollectiveEpilogueFwdINS6_IJSA_NS7_ILi512EEESA_EEES9_SC_SE_Li256ELb0ELb1ELb0ELb0EEENS1_30DynamicPersistentTileSchedulerILi256ELi128ELb0ELb1ELb1EEEEEEEEEvNT_6ParamsE:
        .type           _ZN7cutlass13device_kernelIN5flash11enable_sm90INS1_16FlashAttnFwdSm90INS1_25CollectiveMainloopFwdSm90ILi2EN4cute5tupleIJNS5_1CILi1EEES8_S8_EEENS6_IJNS7_ILi64EEESA_SA_EEELi512ENS_10bfloat16_tEfNS_4arch4Sm90ELb1ELb0ELb0ELb0ELb0ELb0ELb1ELb0ELb0ELb1ELb0ELb0EEENS1_21CollectiveEpilogueFwdINS6_IJSA_NS7_ILi512EEESA_EEES9_SC_SE_Li256ELb0ELb1ELb0ELb0EEENS1_30DynamicPersistentTileSchedulerILi256ELi128ELb0ELb1ELb1EEEEEEEEEvNT_6ParamsE,@function
        .size           _ZN7cutlass13device_kernelIN5flash11enable_sm90INS1_16FlashAttnFwdSm90INS1_25CollectiveMainloopFwdSm90ILi2EN4cute5tupleIJNS5_1CILi1EEES8_S8_EEENS6_IJNS7_ILi64EEESA_SA_EEELi512ENS_10bfloat16_tEfNS_4arch4Sm90ELb1ELb0ELb0ELb0ELb0ELb0ELb1ELb0ELb0ELb1ELb0ELb0EEENS1_21CollectiveEpilogueFwdINS6_IJSA_NS7_ILi512EEESA_EEES9_SC_SE_Li256ELb0ELb1ELb0ELb0EEENS1_30DynamicPersistentTileSchedulerILi256ELi128ELb0ELb1ELb1EEEEEEEEEvNT_6ParamsE,(.L_x_31 - _ZN7cutlass13device_kernelIN5flash11enable_sm90INS1_16FlashAttnFwdSm90INS1_25CollectiveMainloopFwdSm90ILi2EN4cute5tupleIJNS5_1CILi1EEES8_S8_EEENS6_IJNS7_ILi64EEESA_SA_EEELi512ENS_10bfloat16_tEfNS_4arch4Sm90ELb1ELb0ELb0ELb0ELb0ELb0ELb1ELb0ELb0ELb1ELb0ELb0EEENS1_21CollectiveEpilogueFwdINS6_IJSA_NS7_ILi512EEESA_EEES9_SC_SE_Li256ELb0ELb1ELb0ELb0EEENS1_30DynamicPersistentTileSchedulerILi256ELi128ELb0ELb1ELb1EEEEEEEEEvNT_6ParamsE)
        .other          _ZN7cutlass13device_kernelIN5flash11enable_sm90INS1_16FlashAttnFwdSm90INS1_25CollectiveMainloopFwdSm90ILi2EN4cute5tupleIJNS5_1CILi1EEES8_S8_EEENS6_IJNS7_ILi64EEESA_SA_EEELi512ENS_10bfloat16_tEfNS_4arch4Sm90ELb1ELb0ELb0ELb0ELb0ELb0ELb1ELb0ELb0ELb1ELb0ELb0EEENS1_21CollectiveEpilogueFwdINS6_IJSA_NS7_ILi512EEESA_EEES9_SC_SE_Li256ELb0ELb1ELb0ELb0EEENS1_30DynamicPersistentTileSchedulerILi256ELi128ELb0ELb1ELb1EEEEEEEEEvNT_6ParamsE,@"STO_CUDA_ENTRY STV_DEFAULT"
_ZN7cutlass13device_kernelIN5flash11enable_sm90INS1_16FlashAttnFwdSm90INS1_25CollectiveMainloopFwdSm90ILi2EN4cute5tupleIJNS5_1CILi1EEES8_S8_EEENS6_IJNS7_ILi64EEESA_SA_EEELi512ENS_10bfloat16_tEfNS_4arch4Sm90ELb1ELb0ELb0ELb0ELb0ELb0ELb1ELb0ELb0ELb1ELb0ELb0EEENS1_21CollectiveEpilogueFwdINS6_IJSA_NS7_ILi512EEESA_EEES9_SC_SE_Li256ELb0ELb1ELb0ELb0EEENS1_30DynamicPersistentTileSchedulerILi256ELi128ELb0ELb1ELb1EEEEEEEEEvNT_6ParamsE:
[----:B------:R-:W-:Y:S01]  /*0000*/  LDC R1, c[0x0][0x37c] ;  /* 0x0000df00ff017b82 */ /* 0x000fe20000000800 */
[----:B------:R-:W-:Y:S05]  /*0010*/  EXIT ;  /* 0x000000000000794d */ /* 0x000fea0003800000 */
.L_x_13:
        /* <DEDUP_REMOVED lines=14> */
.L_x_31:


//--------------------- .text._ZN7cutlass13device_kernelIN5flash11enable_sm90INS1_16FlashAttnFwdSm90INS1_25CollectiveMainloopFwdSm90ILi2EN4cute5tupleIJNS5_1CILi1EEES8_S8_EEENS6_IJNS7_ILi64EEESA_SA_EEELi512ENS_10bfloat16_tEfNS_4arch4Sm90ELb1ELb0ELb0ELb1ELb0ELb0ELb0ELb0ELb0ELb1ELb0ELb0EEENS1_21CollectiveEpilogueFwdINS6_IJSA_NS7_ILi512EEESA_EEES9_SC_SE_Li256ELb1ELb1ELb0ELb0EEENS1_36VarlenDynamicPersistentTileSchedulerILi64ELi64ELi256ELi128ELb0ELb1ELb1ELb1ELb1ELb1EEEEEEEEEvNT_6ParamsE --------------------------
	.section	.text._ZN7cutlass13device_kernelIN5flash11enable_sm90INS1_16FlashAttnFwdSm90INS1_25CollectiveMainloopFwdSm90ILi2EN4cute5tupleIJNS5_1CILi1EEES8_S8_EEENS6_IJNS7_ILi64EEESA_SA_EEELi512ENS_10bfloat16_tEfNS_4arch4Sm90ELb1ELb0ELb0ELb1ELb0ELb0ELb0ELb0ELb0ELb1ELb0ELb0EEENS1_21CollectiveEpilogueFwdINS6_IJSA_NS7_ILi512EEESA_EEES9_SC_SE_Li256ELb1ELb1ELb0ELb0EEENS1_36VarlenDynamicPersistentTileSchedulerILi64ELi64ELi256ELi128ELb0ELb1ELb1ELb1ELb1ELb1EEEEEEEEEvNT_6ParamsE,"ax",@progbits
	.align	128
.text._ZN7cutlass13device_kernelIN5flash11enable_sm90INS1_16FlashAttnFwdSm90INS1_25CollectiveMainloopFwdSm90ILi2EN4cute5tupleIJNS5_1CILi1EEES8_S8_EEENS6_IJNS7_ILi64EEESA_SA_EEELi512ENS_10bfloat16_tEfNS_4arch4Sm90ELb1ELb0ELb0ELb1ELb0ELb0ELb0ELb0ELb0ELb1ELb0ELb0EEENS1_21CollectiveEpilogueFwdINS6_IJSA_NS7_ILi512EEESA_EEES9_SC_SE_Li256ELb1ELb1ELb0ELb0EEENS1_36VarlenDynamicPersistentTileSchedulerILi64ELi64ELi256ELi128ELb0ELb1ELb1ELb1ELb1ELb1EEEEEEEEEvNT_6ParamsE:
        .type           _ZN7cutlass13device_kernelIN5flash11enable_sm90INS1_16FlashAttnFwdSm90INS1_25CollectiveMainloopFwdSm90ILi2EN4cute5tupleIJNS5_1CILi1EEES8_S8_EEENS6_IJNS7_ILi64EEESA_SA_EEELi512ENS_10bfloat16_tEfNS_4arch4Sm90ELb1ELb0ELb0ELb1ELb0ELb0ELb0ELb0ELb0ELb1ELb0ELb0EEENS1_21CollectiveEpilogueFwdINS6_IJSA_NS7_ILi512EEESA_EEES9_SC_SE_Li256ELb1ELb1ELb0ELb0EEENS1_36VarlenDynamicPersistentTileSchedulerILi64ELi64ELi256ELi128ELb0ELb1ELb1ELb1ELb1ELb1EEEEEEEEEvNT_6ParamsE,@function
        .size           _ZN7cutlass13device_kernelIN5flash11enable_sm90INS1_16FlashAttnFwdSm90INS1_25CollectiveMainloopFwdSm90ILi2EN4cute5tupleIJNS5_1CILi1EEES8_S8_EEENS6_IJNS7_ILi64EEESA_SA_EEELi512ENS_10bfloat16_tEfNS_4arch4Sm90ELb1ELb0ELb0ELb1ELb0ELb0ELb0ELb0ELb0ELb1ELb0ELb0EEENS1_21CollectiveEpilogueFwdINS6_IJSA_NS7_ILi512EEESA_EEES9_SC_SE_Li256ELb1ELb1ELb0ELb0EEENS1_36VarlenDynamicPersistentTileSchedulerILi64ELi64ELi256ELi128ELb0ELb1ELb1ELb1ELb1ELb1EEEEEEEEEvNT_6ParamsE,(.L_x_32 - _ZN7cutlass13device_kernelIN5flash11enable_sm90INS1_16FlashAttnFwdSm90INS1_25CollectiveMainloopFwdSm90ILi2EN4cute5tupleIJNS5_1CILi1EEES8_S8_EEENS6_IJNS7_ILi64EEESA_SA_EEELi512ENS_10bfloat16_tEfNS_4arch4Sm90ELb1ELb0ELb0ELb1ELb0ELb0ELb0ELb0ELb0ELb1ELb0ELb0EEENS1_21CollectiveEpilogueFwdINS6_IJSA_NS7_ILi512EEESA_EEES9_SC_SE_Li256ELb1ELb1ELb0ELb0EEENS1_36VarlenDynamicPersistentTileSchedulerILi64ELi64ELi256ELi128ELb0ELb1ELb1ELb1ELb1ELb1EEEEEEEEEvNT_6ParamsE)
        .other          _ZN7cutlass13device_kernelIN5flash11enable_sm90INS1_16FlashAttnFwdSm90INS1_25CollectiveMainloopFwdSm90ILi2EN4cute5tupleIJNS5_1CILi1EEES8_S8_EEENS6_IJNS7_ILi64EEESA_SA_EEELi512ENS_10bfloat16_tEfNS_4arch4Sm90ELb1ELb0ELb0ELb1ELb0ELb0ELb0ELb0ELb0ELb1ELb0ELb0EEENS1_21CollectiveEpilogueFwdINS6_IJSA_NS7_ILi512EEESA_EEES9_SC_SE_Li256ELb1ELb1ELb0ELb0EEENS1_36VarlenDynamicPersistentTileSchedulerILi64ELi64ELi256ELi128ELb0ELb1ELb1ELb1ELb1ELb1EEEEEEEEEvNT_6ParamsE,@"STO_CUDA_ENTRY STV_DEFAULT"
_ZN7cutlass13device_kernelIN5flash11enable_sm90INS1_16FlashAttnFwdSm90INS1_25CollectiveMainloopFwdSm90ILi2EN4cute5tupleIJNS5_1CILi1EEES8_S8_EEENS6_IJNS7_ILi64EEESA_SA_EEELi512ENS_10bfloat16_tEfNS_4arch4Sm90ELb1ELb0ELb0ELb1ELb0ELb0ELb0ELb0ELb0ELb1ELb0ELb0EEENS1_21CollectiveEpilogueFwdINS6_IJSA_NS7_ILi512EEESA_EEES9_SC_SE_Li256ELb1ELb1ELb0ELb0EEENS1_36VarlenDynamicPersistentTileSchedulerILi64ELi64ELi256ELi128ELb0ELb1ELb1ELb1ELb1ELb1EEEEEEEEEvNT_6ParamsE:
[----:B------:R-:W-:Y:S01]  /*0000*/  LDC R1, c[0x0][0x37c] ;  /* 0x0000df00ff017b82 */ /* 0x000fe20000000800 */
[----:B------:R-:W-:Y:S05]  /*0010*/  EXIT ;  /* 0x000000000000794d */ /* 0x000fea0003800000 */
.L_x_14:
        /* <DEDUP_REMOVED lines=14> */
.L_x_32:


//--------------------- .text._ZN7cutlass13device_kernelIN5flash11enable_sm90INS1_16FlashAttnFwdSm90INS1_25CollectiveMainloopFwdSm90ILi2EN4cute5tupleIJNS5_1CILi1EEES8_S8_EEENS6_IJNS7_ILi64EEESA_SA_EEELi512ENS_10bfloat16_tEfNS_4arch4Sm90ELb1ELb0ELb0ELb1ELb0ELb1ELb0ELb0ELb0ELb1ELb0ELb0EEENS1_21CollectiveEpilogueFwdINS6_IJSA_NS7_ILi512EEESA_EEES9_SC_SE_Li256ELb1ELb1ELb0ELb0EEENS1_36VarlenDynamicPersistentTileSchedulerILi64ELi64ELi256ELi128ELb0ELb1ELb1ELb1ELb1ELb1EEEEEEEEEvNT_6ParamsE --------------------------
	.section	.text._ZN7cutlass13device_kernelIN5flash11enable_sm90INS1_16FlashAttnFwdSm90INS1_25CollectiveMainloopFwdSm90ILi2EN4cute5tupleIJNS5_1CILi1EEES8_S8_EEENS6_IJNS7_ILi64EEESA_SA_EEELi512ENS_10bfloat16_tEfNS_4arch4Sm90ELb1ELb0ELb0ELb1ELb0ELb1ELb0ELb0ELb0ELb1ELb0ELb0EEENS1_21CollectiveEpilogueFwdINS6_IJSA_NS7_ILi512EEESA_EEES9_SC_SE_Li256ELb1ELb1ELb0ELb0EEENS1_36VarlenDynamicPersistentTileSchedulerILi64ELi64ELi256ELi128ELb0ELb1ELb1ELb1ELb1ELb1EEEEEEEEEvNT_6ParamsE,"ax",@progbits
	.align	128
.text._ZN7cutlass13device_kernelIN5flash11enable_sm90INS1_16FlashAttnFwdSm90INS1_25CollectiveMainloopFwdSm90ILi2EN4cute5tupleIJNS5_1CILi1EEES8_S8_EEENS6_IJNS7_ILi64EEESA_SA_EEELi512ENS_10bfloat16_tEfNS_4arch4Sm90ELb1ELb0ELb0ELb1ELb0ELb1ELb0ELb0ELb0ELb1ELb0ELb0EEENS1_21CollectiveEpilogueFwdINS6_IJSA_NS7_ILi512EEESA_EEES9_SC_SE_Li256ELb1ELb1ELb0ELb0EEENS1_36VarlenDynamicPersistentTileSchedulerILi64ELi64ELi256ELi128ELb0ELb1ELb1ELb1ELb1ELb1EEEEEEEEEvNT_6ParamsE:
        .type           _ZN7cutlass13device_kernelIN5flash11enable_sm90INS1_16FlashAttnFwdSm90INS1_25CollectiveMainloopFwdSm90ILi2EN4cute5tupleIJNS5_1CILi1EEES8_S8_EEENS6_IJNS7_ILi64EEESA_SA_EEELi512ENS_10bfloat16_tEfNS_4arch4Sm90ELb1ELb0ELb0ELb1ELb0ELb1ELb0ELb0ELb0ELb1ELb0ELb0EEENS1_21CollectiveEpilogueFwdINS6_IJSA_NS7_ILi512EEESA_EEES9_SC_SE_Li256ELb1ELb1ELb0ELb0EEENS1_36VarlenDynamicPersistentTileSchedulerILi64ELi64ELi256ELi128ELb0ELb1ELb1ELb1ELb1ELb1EEEEEEEEEvNT_6ParamsE,@function
        .size           _ZN7cutlass13device_kernelIN5flash11enable_sm90INS1_16FlashAttnFwdSm90INS1_25CollectiveMainloopFwdSm90ILi2EN4cute5tupleIJNS5_1CILi1EEES8_S8_EEENS6_IJNS7_ILi64EEESA_SA_EEELi512ENS_10bfloat16_tEfNS_4arch4Sm90ELb1ELb0ELb0ELb1ELb0ELb1ELb0ELb0ELb0ELb1ELb0ELb0EEENS1_21CollectiveEpilogueFwdINS6_IJSA_NS7_ILi512EEESA_EEES9_SC_SE_Li256ELb1ELb1ELb0ELb0EEENS1_36VarlenDynamicPersistentTileSchedulerILi64ELi64ELi256ELi128ELb0ELb1ELb1ELb1ELb1ELb1EEEEEEEEEvNT_6ParamsE,(.L_x_33 - _ZN7cutlass13device_kernelIN5flash11enable_sm90INS1_16FlashAttnFwdSm90INS1_25CollectiveMainloopFwdSm90ILi2EN4cute5tupleIJNS5_1CILi1EEES8_S8_EEENS6_IJNS7_ILi64EEESA_SA_EEELi512ENS_10bfloat16_tEfNS_4arch4Sm90ELb1ELb0ELb0ELb1ELb0ELb1ELb0ELb0ELb0ELb1ELb0ELb0EEENS1_21CollectiveEpilogueFwdINS6_IJSA_NS7_ILi512EEESA_EEES9_SC_SE_Li256ELb1ELb1ELb0ELb0EEENS1_36VarlenDynamicPersistentTileSchedulerILi64ELi64ELi256ELi128ELb0ELb1ELb1ELb1ELb1ELb1EEEEEEEEEvNT_6ParamsE)
        .other          _ZN7cutlass13device_kernelIN5flash11enable_sm90INS1_16FlashAttnFwdSm90INS1_25CollectiveMainloopFwdSm90ILi2EN4cute5tupleIJNS5_1CILi1EEES8_S8_EEENS6_IJNS7_ILi64EEESA_SA_EEELi512ENS_10bfloat16_tEfNS_4arch4Sm90ELb1ELb0ELb0ELb1ELb0ELb1ELb0ELb0ELb0ELb1ELb0ELb0EEENS1_21CollectiveEpilogueFwdINS6_IJSA_NS7_ILi512EEESA_EEES9_SC_SE_Li256ELb1ELb1ELb0ELb0EEENS1_36VarlenDynamicPersistentTileSchedulerILi64ELi64ELi256ELi128ELb0ELb1ELb1ELb1ELb1ELb1EEEEEEEEEvNT_6ParamsE,@"STO_CUDA_ENTRY STV_DEFAULT"
_ZN7cutlass13device_kernelIN5flash11enable_sm90INS1_16FlashAttnFwdSm90INS1_25CollectiveMainloopFwdSm90ILi2EN4cute5tupleIJNS5_1CILi1EEES8_S8_EEENS6_IJNS7_ILi64EEESA_SA_EEELi512ENS_10bfloat16_tEfNS_4arch4Sm90ELb1ELb0ELb0ELb1ELb0ELb1ELb0ELb0ELb0ELb1ELb0ELb0EEENS1_21CollectiveEpilogueFwdINS6_IJSA_NS7_ILi512EEESA_EEES9_SC_SE_Li256ELb1ELb1ELb0ELb0EEENS1_36VarlenDynamicPersistentTileSchedulerILi64ELi64ELi256ELi128ELb0ELb1ELb1ELb1ELb1ELb1EEEEEEEEEvNT_6ParamsE:
[----:B------:R-:W-:Y:S01]  /*0000*/  LDC R1, c[0x0][0x37c] ;  /* 0x0000df00ff017b82 */ /* 0x000fe20000000800 */
[----:B------:R-:W-:Y:S05]  /*0010*/  EXIT ;  /* 0x000000000000794d */ /* 0x000fea0003800000 */
.L_x_15:
        /* <DEDUP_REMOVED lines=14> */
.L_x_33:


//--------------------- .text._ZN7cutlass13device_kernelIN5flash11enable_sm90INS1_16FlashAttnFwdSm90INS1_25CollectiveMainloopFwdSm90ILi2EN4cute5tupleIJNS5_1CILi1EEES8_S8_EEENS6_IJNS7_ILi64EEESA_SA_EEELi512ENS_10bfloat16_tEfNS_4arch4Sm90ELb1ELb0ELb0ELb1ELb0ELb0ELb1ELb0ELb0ELb1ELb0ELb0EEENS1_21CollectiveEpilogueFwdINS6_IJSA_NS7_ILi512EEESA_EEES9_SC_SE_Li256ELb1ELb1ELb0ELb0EEENS1_36VarlenDynamicPersistentTileSchedulerILi64ELi64ELi256ELi128ELb0ELb1ELb1ELb1ELb1ELb1EEEEEEEEEvNT_6ParamsE --------------------------
	.section	.text._ZN7cutlass13device_kernelIN5flash11enable_sm90INS1_16FlashAttnFwdSm90INS1_25CollectiveMainloopFwdSm90ILi2EN4cute5tupleIJNS5_1CILi1EEES8_S8_EEENS6_IJNS7_ILi64EEESA_SA_EEELi512ENS_10bfloat16_tEfNS_4arch4Sm90ELb1ELb0ELb0ELb1ELb0ELb0ELb1ELb0ELb0ELb1ELb0ELb0EEENS1_21CollectiveEpilogueFwdINS6_IJSA_NS7_ILi512EEESA_EEES9_SC_SE_Li256ELb1ELb1ELb0ELb0EEENS1_36VarlenDynamicPersistentTileSchedulerILi64ELi64ELi256ELi128ELb0ELb1ELb1ELb1ELb1ELb1EEEEEEEEEvNT_6ParamsE,"ax",@progbits
	.align	128
.text._ZN7cutlass13device_kernelIN5flash11enable_sm90INS1_16FlashAttnFwdSm90INS1_25CollectiveMainloopFwdSm90ILi2EN4cute5tupleIJNS5_1CILi1EEES8_S8_EEENS6_IJNS7_ILi64EEESA_SA_EEELi512ENS_10bfloat16_tEfNS_4arch4Sm90ELb1ELb0ELb0ELb1ELb0ELb0ELb1ELb0ELb0ELb1ELb0ELb0EEENS1_21CollectiveEpilogueFwdINS6_IJSA_NS7_ILi512EEESA_EEES9_SC_SE_Li256ELb1ELb1ELb0ELb0EEENS1_36VarlenDynamicPersistentTileSchedulerILi64ELi64ELi256ELi128ELb0ELb1ELb1ELb1ELb1ELb1EEEEEEEEEvNT_6ParamsE:
        .type           _ZN7cutlass13device_kernelIN5flash11enable_sm90INS1_16FlashAttnFwdSm90INS1_25CollectiveMainloopFwdSm90ILi2EN4cute5tupleIJNS5_1CILi1EEES8_S8_EEENS6_IJNS7_ILi64EEESA_SA_EEELi512ENS_10bfloat16_tEfNS_4arch4Sm90ELb1ELb0ELb0ELb1ELb0ELb0ELb1ELb0ELb0ELb1ELb0ELb0EEENS1_21CollectiveEpilogueFwdINS6_IJSA_NS7_ILi512EEESA_EEES9_SC_SE_Li256ELb1ELb1ELb0ELb0EEENS1_36VarlenDynamicPersistentTileSchedulerILi64ELi64ELi256ELi128ELb0ELb1ELb1ELb1ELb1ELb1EEEEEEEEEvNT_6ParamsE,@function
        .size           _ZN7cutlass13device_kernelIN5flash11enable_sm90INS1_16FlashAttnFwdSm90INS1_25CollectiveMainloopFwdSm90ILi2EN4cute5tupleIJNS5_1CILi1EEES8_S8_EEENS6_IJNS7_ILi64EEESA_SA_EEELi512ENS_10bfloat16_tEfNS_4arch4Sm90ELb1ELb0ELb0ELb1ELb0ELb0ELb1ELb0ELb0ELb1ELb0ELb0EEENS1_21CollectiveEpilogueFwdINS6_IJSA_NS7_ILi512EEESA_EEES9_SC_SE_Li256ELb1ELb1ELb0ELb0EEENS1_36VarlenDynamicPersistentTileSchedulerILi64ELi64ELi256ELi128ELb0ELb1ELb1ELb1ELb1ELb1EEEEEEEEEvNT_6ParamsE,(.L_x_34 - _ZN7cutlass13device_kernelIN5flash11enable_sm90INS1_16FlashAttnFwdSm90INS1_25CollectiveMainloopFwdSm90ILi2EN4cute5tupleIJNS5_1CILi1EEES8_S8_EEENS6_IJNS7_ILi64EEESA_SA_EEELi512ENS_10bfloat16_tEfNS_4arch4Sm90ELb1ELb0ELb0ELb1ELb0ELb0ELb1ELb0ELb0ELb1ELb0ELb0EEENS1_21CollectiveEpilogueFwdINS6_IJSA_NS7_ILi512EEESA_EEES9_SC_SE_Li256ELb1ELb1ELb0ELb0EEENS1_36VarlenDynamicPersistentTileSchedulerILi64ELi64ELi256ELi128ELb0ELb1ELb1ELb1ELb1ELb1EEEEEEEEEvNT_6ParamsE)
        .other          _ZN7cutlass13device_kernelIN5flash11enable_sm90INS1_16FlashAttnFwdSm90INS1_25CollectiveMainloopFwdSm90ILi2EN4cute5tupleIJNS5_1CILi1EEES8_S8_EEENS6_IJNS7_ILi64EEESA_SA_EEELi512ENS_10bfloat16_tEfNS_4arch4Sm90ELb1ELb0ELb0ELb1ELb0ELb0ELb1ELb0ELb0ELb1ELb0ELb0EEENS1_21CollectiveEpilogueFwdINS6_IJSA_NS7_ILi512EEESA_EEES9_SC_SE_Li256ELb1ELb1ELb0ELb0EEENS1_36VarlenDynamicPersistentTileSchedulerILi64ELi64ELi256ELi128ELb0ELb1ELb1ELb1ELb1ELb1EEEEEEEEEvNT_6ParamsE,@"STO_CUDA_ENTRY STV_DEFAULT"
_ZN7cutlass13device_kernelIN5flash11enable_sm90INS1_16FlashAttnFwdSm90INS1_25CollectiveMainloopFwdSm90ILi2EN4cute5tupleIJNS5_1CILi1EEES8_S8_EEENS6_IJNS7_ILi64EEESA_SA_EEELi512ENS_10bfloat16_tEfNS_4arch4Sm90ELb1ELb0ELb0ELb1ELb0ELb0ELb1ELb0ELb0ELb1ELb0ELb0EEENS1_21CollectiveEpilogueFwdINS6_IJSA_NS7_ILi512EEESA_EEES9_SC_SE_Li256ELb1ELb1ELb0ELb0EEENS1_36VarlenDynamicPersistentTileSchedulerILi64ELi64ELi256ELi128ELb0ELb1ELb1ELb1ELb1ELb1EEEEEEEEEvNT_6ParamsE:
[----:B------:R-:W-:Y:S01]  /*0000*/  LDC R1, c[0x0][0x37c] ;  /* 0x0000df00ff017b82 */ /* 0x000fe20000000800 */
[----:B------:R-:W-:Y:S05]  /*0010*/  EXIT ;  /* 0x000000000000794d */ /* 0x000fea0003800000 */
.L_x_16:
        /* <DEDUP_REMOVED lines=14> */
.L_x_34:


//--------------------- .text._ZN7cutlass13device_kernelIN5flash11enable_sm90INS1_16FlashAttnFwdSm90INS1_25CollectiveMainloopFwdSm90ILi2EN4cute5tupleIJNS5_1CILi1EEES8_S8_EEENS6_IJNS7_ILi64EEESA_SA_EEELi512ENS_10bfloat16_tEfNS_4arch4Sm90ELb1ELb0ELb0ELb1ELb0ELb1ELb1ELb0ELb0ELb1ELb0ELb0EEENS1_21CollectiveEpilogueFwdINS6_IJSA_NS7_ILi512EEESA_EEES9_SC_SE_Li256ELb1ELb1ELb0ELb0EEENS1_36VarlenDynamicPersistentTileSchedulerILi64ELi64ELi256ELi128ELb0ELb1ELb1ELb1ELb1ELb1EEEEEEEEEvNT_6ParamsE --------------------------
	.section	.text._ZN7cutlass13device_kernelIN5flash11enable_sm90INS1_16FlashAttnFwdSm90INS1_25CollectiveMainloopFwdSm90ILi2EN4cute5tupleIJNS5_1CILi1EEES8_S8_EEENS6_IJNS7_ILi64EEESA_SA_EEELi512ENS_10bfloat16_tEfNS_4arch4Sm90ELb1ELb0ELb0ELb1ELb0ELb1ELb1ELb0ELb0ELb1ELb0ELb0EEENS1_21CollectiveEpilogueFwdINS6_IJSA_NS7_ILi512EEESA_EEES9_SC_SE_Li256ELb1ELb1ELb0ELb0EEENS1_36VarlenDynamicPersistentTileSchedulerILi64ELi64ELi256ELi128ELb0ELb1ELb1ELb1ELb1ELb1EEEEEEEEEvNT_6ParamsE,"ax",@progbits
	.align	128
.text._ZN7cutlass13device_kernelIN5flash11enable_sm90INS1_16FlashAttnFwdSm90INS1_25CollectiveMainloopFwdSm90ILi2EN4cute5tupleIJNS5_1CILi1EEES8_S8_EEENS6_IJNS7_ILi64EEESA_SA_EEELi512ENS_10bfloat16_tEfNS_4arch4Sm90ELb1ELb0ELb0ELb1ELb0ELb1ELb1ELb0ELb0ELb1ELb0ELb0EEENS1_21CollectiveEpilogueFwdINS6_IJSA_NS7_ILi512EEESA_EEES9_SC_SE_Li256ELb1ELb1ELb0ELb0EEENS1_36VarlenDynamicPersistentTileSchedulerILi64ELi64ELi256ELi128ELb0ELb1ELb1ELb1ELb1ELb1EEEEEEEEEvNT_6ParamsE:
        .type           _ZN7cutlass13device_kernelIN5flash11enable_sm90INS1_16FlashAttnFwdSm90INS1_25CollectiveMainloopFwdSm90ILi2EN4cute5tupleIJNS5_1CILi1EEES8_S8_EEENS6_IJNS7_ILi64EEESA_SA_EEELi512ENS_10bfloat16_tEfNS_4arch4Sm90ELb1ELb0ELb0ELb1ELb0ELb1ELb1ELb0ELb0ELb1ELb0ELb0EEENS1_21CollectiveEpilogueFwdINS6_IJSA_NS7_ILi512EEESA_EEES9_SC_SE_Li256ELb1ELb1ELb0ELb0EEENS1_36VarlenDynamicPersistentTileSchedulerILi64ELi64ELi256ELi128ELb0ELb1ELb1ELb1ELb1ELb1EEEEEEEEEvNT_6ParamsE,@function
        .size           _ZN7cutlass13device_kernelIN5flash11enable_sm90INS1_16FlashAttnFwdSm90INS1_25CollectiveMainloopFwdSm90ILi2EN4cute5tupleIJNS5_1CILi1EEES8_S8_EEENS6_IJNS7_ILi64EEESA_SA_EEELi512ENS_10bfloat16_tEfNS_4arch4Sm90ELb1ELb0ELb0ELb1ELb0ELb1ELb1ELb0ELb0ELb1ELb0ELb0EEENS1_21CollectiveEpilogueFwdINS6_IJSA_NS7_ILi512EEESA_EEES9_SC_SE_Li256ELb1ELb1ELb0ELb0EEENS1_36VarlenDynamicPersistentTileSchedulerILi64ELi64ELi256ELi128ELb0ELb1ELb1ELb1ELb1ELb1EEEEEEEEEvNT_6ParamsE,(.L_x_35 - _ZN7cutlass13device_kernelIN5flash11enable_sm90INS1_16FlashAttnFwdSm90INS1_25CollectiveMainloopFwdSm90ILi2EN4cute5tupleIJNS5_1CILi1EEES8_S8_EEENS6_IJNS7_ILi64EEESA_SA_EEELi512ENS_10bfloat16_tEfNS_4arch4Sm90ELb1ELb0ELb0ELb1ELb0ELb1ELb1ELb0ELb0ELb1ELb0ELb0EEENS1_21CollectiveEpilogueFwdINS6_IJSA_NS7_ILi512EEESA_EEES9_SC_SE_Li256ELb1ELb1ELb0ELb0EEENS1_36VarlenDynamicPersistentTileSchedulerILi64ELi64ELi256ELi128ELb0ELb1ELb1ELb1ELb1ELb1EEEEEEEEEvNT_6ParamsE)
        .other          _ZN7cutlass13device_kernelIN5flash11enable_sm90INS1_16FlashAttnFwdSm90INS1_25CollectiveMainloopFwdSm90ILi2EN4cute5tupleIJNS5_1CILi1EEES8_S8_EEENS6_IJNS7_ILi64EEESA_SA_EEELi512ENS_10bfloat16_tEfNS_4arch4Sm90ELb1ELb0ELb0ELb1ELb0ELb1ELb1ELb0ELb0ELb1ELb0ELb0EEENS1_21CollectiveEpilogueFwdINS6_IJSA_NS7_ILi512EEESA_EEES9_SC_SE_Li256ELb1ELb1ELb0ELb0EEENS1_36VarlenDynamicPersistentTileSchedulerILi64ELi64ELi256ELi128ELb0ELb1ELb1ELb1ELb1ELb1EEEEEEEEEvNT_6ParamsE,@"STO_CUDA_ENTRY STV_DEFAULT"
_ZN7cutlass13device_kernelIN5flash11enable_sm90INS1_16FlashAttnFwdSm90INS1_25CollectiveMainloopFwdSm90ILi2EN4cute5tupleIJNS5_1CILi1EEES8_S8_EEENS6_IJNS7_ILi64EEESA_SA_EEELi512ENS_10bfloat16_tEfNS_4arch4Sm90ELb1ELb0ELb0ELb1ELb0ELb1ELb1ELb0ELb0ELb1ELb0ELb0EEENS1_21CollectiveEpilogueFwdINS6_IJSA_NS7_ILi512EEESA_EEES9_SC_SE_Li256ELb1ELb1ELb0ELb0EEENS1_36VarlenDynamicPersistentTileSchedulerILi64ELi64ELi256ELi128ELb0ELb1ELb1ELb1ELb1ELb1EEEEEEEEEvNT_6ParamsE:
[----:B------:R-:W-:Y:S01]  /*0000*/  LDC R1, c[0x0][0x37c] ;  /* 0x0000df00ff017b82 */ /* 0x000fe20000000800 */
[----:B------:R-:W-:Y:S05]  /*0010*/  EXIT ;  /* 0x000000000000794d */ /* 0x000fea0003800000 */
.L_x_17:
        /* <DEDUP_REMOVED lines=14> */
.L_x_35:


//--------------------- .nv.shared.reserved.0     --------------------------
	.section	.nv.shared.reserved.0,"aw",@nobits
	.weak		__nv_reservedSMEM_offset_0_alias
	.size		__nv_reservedSMEM_offset_0_alias, 0, 64
	.other		__nv_reservedSMEM_offset_0_alias,@"STO_CUDA_RESERVED_SHARED STV_DEFAULT"
__nv_reservedSMEM_offset_0_alias:
	.zero		0
	.zero		64


//--------------------- .nv.global                --------------------------
	.section	.nv.global,"aw",@nobits
.nv.global:
	.type		_ZN77_INTERNAL_0c0c48d7_41_flash_fwd_hdim64_512_bf16_packgqa_sm90_cu_f3e6f9ee_34904cute1_E,@object
	.size		_ZN77_INTERNAL_0c0c48d7_41_flash_fwd_hdim64_512_bf16_packgqa_sm90_cu_f3e6f9ee_34904cute1_E,(_ZN77_INTERNAL_0c0c48d7_41_flash_fwd_hdim64_512_bf16_packgqa_sm90_cu_f3e6f9ee_34904cuda3std3__45__cpo6cbeginE - _ZN77_INTERNAL_0c0c48d7_41_flash_fwd_hdim64_512_bf16_packgqa_sm90_cu_f3e6f9ee_34904cute1_E)
_ZN77_INTERNAL_0c0c48d7_41_flash_fwd_hdim64_512_bf16_packgqa_sm90_cu_f3e6f9ee_34904cute1_E:
	.zero		1
	.type		_ZN77_INTERNAL_0c0c48d7_41_flash_fwd_hdim64_512_bf16_packgqa_sm90_cu_f3e6f9ee_34904cuda3std3__45__cpo6cbeginE,@object
	.size		_ZN77_INTERNAL_0c0c48d7_41_flash_fwd_hdim64_512_bf16_packgqa_sm90_cu_f3e6f9ee_34904cuda3std3__45__cpo6cbeginE,(_ZN77_INTERNAL_0c0c48d7_41_flash_fwd_hdim64_512_bf16_packgqa_sm90_cu_f3e6f9ee_34904cuda3std3__48in_placeE - _ZN77_INTERNAL_0c0c48d7_41_flash_fwd_hdim64_512_bf16_packgqa_sm90_cu_f3e6f9ee_34904cuda3std3__45__cpo6cbeginE)
_ZN77_INTERNAL_0c0c48d7_41_flash_fwd_hdim64_512_bf16_packgqa_sm90_cu_f3e6f9ee_34904cuda3std3__45__cpo6cbeginE:
	.zero		1
	.type		_ZN77_INTERNAL_0c0c48d7_41_flash_fwd_hdim64_512_bf16_packgqa_sm90_cu_f3e6f9ee_34904cuda3std3__48in_placeE,@object
	.size		_ZN77_INTERNAL_0c0c48d7_41_flash_fwd_hdim64_512_bf16_packgqa_sm90_cu_f3e6f9ee_34904cuda3std3__48in_placeE,(_ZN77_INTERNAL_0c0c48d7_41_flash_fwd_hdim64_512_bf16_packgqa_sm90_cu_f3e6f9ee_34904cuda3std6ranges3__45__cpo9iter_moveE - _ZN77_INTERNAL_0c0c48d7_41_flash_fwd_hdim64_512_bf16_packgqa_sm90_cu_f3e6f9ee_34904cuda3std3__48in_placeE)
_ZN77_INTERNAL_0c0c48d7_41_flash_fwd_hdim64_512_bf16_packgqa_sm90_cu_f3e6f9ee_34904cuda3std3__48in_placeE:
	.zero		1
	.type		_ZN77_INTERNAL_0c0c48d7_41_flash_fwd_hdim64_512_bf16_packgqa_sm90_cu_f3e6f9ee_34904cuda3std6ranges3__45__cpo9iter_moveE,@object
	.size		_ZN77_INTERNAL_0c0c48d7_41_flash_fwd_hdim64_512_bf16_packgqa_sm90_cu_f3e6f9ee_34904cuda3std6ranges3__45__cpo9iter_moveE,(_ZN77_INTERNAL_0c0c48d7_41_flash_fwd_hdim64_512_bf16_packgqa_sm90_cu_f3e6f9ee_34904cuda3std3__45__cpo5beginE - _ZN77_INTERNAL_0c0c48d7_41_flash_fwd_hdim64_512_bf16_packgqa_sm90_cu_f3e6f9ee_34904cuda3std6ranges3__45__cpo9iter_moveE)
_ZN77_INTERNAL_0c0c48d7_41_flash_fwd_hdim64_512_bf16_packgqa_sm90_cu_f3e6f9ee_34904cuda3std6ranges3__45__cpo9iter_moveE:
	.zero		1
	.type		_ZN77_INTERNAL_0c0c48d7_41_flash_fwd_hdim64_512_bf16_packgqa_sm90_cu_f3e6f9ee_34904cuda3std3__45__cpo5beginE,@object
	.size		_ZN77_INTERNAL_0c0c48d7_41_flash_fwd_hdim64_512_bf16_packgqa_sm90_cu_f3e6f9ee_34904cuda3std3__45__cpo5beginE,(_ZN77_INTERNAL_0c0c48d7_41_flash_fwd_hdim64_512_bf16_packgqa_sm90_cu_f3e6f9ee_34904cuda3std3__479_GLOBAL__N__0c0c48d7_41_flash_fwd_hdim64_512_bf16_packgqa_sm90_cu_f3e6f9ee_34906ignoreE - _ZN77_INTERNAL_0c0c48d7_41_flash_fwd_hdim64_512_bf16_packgqa_sm90_cu_f3e6f9ee_34904cuda3std3__45__cpo5beginE)
_ZN77_INTERNAL_0c0c48d7_41_flash_fwd_hdim64_512_bf16_packgqa_sm90_cu_f3e6f9ee_34904cuda3std3__45__cpo5beginE:
	.zero		1
	.type		_ZN77_INTERNAL_0c0c48d7_41_flash_fwd_hdim64_512_bf16_packgqa_sm90_cu_f3e6f9ee_34904cuda3std3__479_GLOBAL__N__0c0c48d7_41_flash_fwd_hdim64_512_bf16_packgqa_sm90_cu_f3e6f9ee_34906ignoreE,@object
	.size		_ZN77_INTERNAL_0c0c48d7_41_flash_fwd_hdim64_512_bf16_packgqa_sm90_cu_f3e6f9ee_34904cuda3std3__479_GLOBAL__N__0c0c48d7_41_flash_fwd_hdim64_512_bf16_packgqa_sm90_cu_f3e6f9ee_34906ignoreE,(_ZN77_INTERNAL_0c0c48d7_41_flash_fwd_hdim64_512_bf16_packgqa_sm90_cu_f3e6f9ee_34904cute7productE - _ZN77_INTERNAL_0c0c48d7_41_flash_fwd_hdim64_512_bf16_packgqa_sm90_cu_f3e6f9ee_34904cuda3std3__479_GLOBAL__N__0c0c48d7_41_flash_fwd_hdim64_512_bf16_packgqa_sm90_cu_f3e6f9ee_34906ignoreE)
_ZN77_INTERNAL_0c0c48d7_41_flash_fwd_hdim64_512_bf16_packgqa_sm90_cu_f3e6f9ee_34904cuda3std3__479_GLOBAL__N__0c0c48d7_41_flash_fwd_hdim64_512_bf16_packgqa_sm90_cu_f3e6f9ee_34906ignoreE:
	.zero		1
	.type		_ZN77_INTERNAL_0c0c48d7_41_flash_fwd_hdim64_512_bf16_packgqa_sm90_cu_f3e6f9ee_34904cute7productE,@object
	.size		_ZN77_INTERNAL_0c0c48d7_41_flash_fwd_hdim64_512_bf16_packgqa_sm90_cu_f3e6f9ee_34904cute7productE,(_ZN77_INTERNAL_0c0c48d7_41_flash_fwd_hdim64_512_bf16_packgqa_sm90_cu_f3e6f9ee_34904cuda3std3__45__cpo3endE - _ZN77_INTERNAL_0c0c48d7_41_flash_fwd_hdim64_512_bf16_packgqa_sm90_cu_f3e6f9ee_34904cute7productE)
_ZN77_INTERNAL_0c0c48d7_41_flash_fwd_hdim64_512_bf16_packgqa_sm90_cu_f3e6f9ee_34904cute7productE:
	.zero		1
	.type		_ZN77_INTERNAL_0c0c48d7_41_flash_fwd_hdim64_512_bf16_packgqa_sm90_cu_f3e6f9ee_34904cuda3std3__45__cpo3endE,@object
	.size		_ZN77_INTERNAL_0c0c48d7_41_flash_fwd_hdim64_512_bf16_packgqa_sm90_cu_f3e6f9ee_34904cuda3std3__45__cpo3endE,(_ZN77_INTERNAL_0c0c48d7_41_flash_fwd_hdim64_512_bf16_packgqa_sm90_cu_f3e6f9ee_34904cuda3std3__419piecewise_constructE - _ZN77_INTERNAL_0c0c48d7_41_flash_fwd_hdim64_512_bf16_packgqa_sm90_cu_f3e6f9ee_34904cuda3std3__45__cpo3endE)
_ZN77_INTERNAL_0c0c48d7_41_flash_fwd_hdim64_512_bf16_packgqa_sm90_cu_f3e6f9ee_34904cuda3std3__45__cpo3endE:
	.zero		1
	.type		_ZN77_INTERNAL_0c0c48d7_41_flash_fwd_hdim64_512_bf16_packgqa_sm90_cu_f3e6f9ee_34904cuda3std3__419piecewise_constructE,@object
	.size		_ZN77_INTERNAL_0c0c48d7_41_flash_fwd_hdim64_512_bf16_packgqa_sm90_cu_f3e6f9ee_34904cuda3std3__419piecewise_constructE,(_ZN77_INTERNAL_0c0c48d7_41_flash_fwd_hdim64_512_bf16_packgqa_sm90_cu_f3e6f9ee_34904cuda3std3__45__cpo4cendE - _ZN77_INTERNAL_0c0c48d7_41_flash_fwd_hdim64_512_bf16_packgqa_sm90_cu_f3e6f9ee_34904cuda3std3__419piecewise_constructE)
_ZN77_INTERNAL_0c0c48d7_41_flash_fwd_hdim64_512_bf16_packgqa_sm90_cu_f3e6f9ee_34904cuda3std3__419piecewise_constructE:
	.zero		1
	.type		_ZN77_INTERNAL_0c0c48d7_41_flash_fwd_hdim64_512_bf16_packgqa_sm90_cu_f3e6f9ee_34904cuda3std3__45__cpo4cendE,@object
	.size		_ZN77_INTERNAL_0c0c48d7_41_flash_fwd_hdim64_512_bf16_packgqa_sm90_cu_f3e6f9ee_34904cuda3std3__45__cpo4cendE,(_ZN77_INTERNAL_0c0c48d7_41_flash_fwd_hdim64_512_bf16_packgqa_sm90_cu_f3e6f9ee_34904cuda3std6ranges3__45__cpo4swapE - _ZN77_INTERNAL_0c0c48d7_41_flash_fwd_hdim64_512_bf16_packgqa_sm90_cu_f3e6f9ee_34904cuda3std3__45__cpo4cendE)
_ZN77_INTERNAL_0c0c48d7_41_flash_fwd_hdim64_512_bf16_packgqa_sm90_cu_f3e6f9ee_34904cuda3std3__45__cpo4cendE:
	.zero		1
	.type		_ZN77_INTERNAL_0c0c48d7_41_flash_fwd_hdim64_512_bf16_packgqa_sm90_cu_f3e6f9ee_34904cuda3std6ranges3__45__cpo4swapE,@object
	.size		_ZN77_INTERNAL_0c0c48d7_41_flash_fwd_hdim64_512_bf16_packgqa_sm90_cu_f3e6f9ee_34904cuda3std6ranges3__45__cpo4swapE,(.L_7 - _ZN77_INTERNAL_0c0c48d7_41_flash_fwd_hdim64_512_bf16_packgqa_sm90_cu_f3e6f9ee_34904cuda3std6ranges3__45__cpo4swapE)
_ZN77_INTERNAL_0c0c48d7_41_flash_fwd_hdim64_512_bf16_packgqa_sm90_cu_f3e6f9ee_34904cuda3std6ranges3__45__cpo4swapE:
	.zero		1
.L_7:


//--------------------- .nv.constant0._ZN7cutlass13device_kernelIN5flash11enable_sm90INS1_16FlashAttnFwdSm90INS1_25CollectiveMainloopFwdSm90ILi2EN4cute5tupleIJNS5_1CILi1EEES8_S8_EEENS6_IJNS7_ILi64EEESA_SA_EEELi512ENS_10bfloat16_tEfNS_4arch4Sm90ELb0ELb0ELb0ELb0ELb0ELb0ELb0ELb0ELb0ELb1ELb0ELb0EEENS1_21CollectiveEpilogueFwdINS6_IJSA_NS7_ILi512EEESA_EEES9_SC_SE_Li256ELb0ELb1ELb0ELb0EEENS1_29StaticPersistentTileSchedulerILb0EEEEEEEEEvNT_6ParamsE --------------------------
	.section	.nv.constant0._ZN7cutlass13device_kernelIN5flash11enable_sm90INS1_16FlashAttnFwdSm90INS1_25CollectiveMainloopFwdSm90ILi2EN4cute5tupleIJNS5_1CILi1EEES8_S8_EEENS6_IJNS7_ILi64EEESA_SA_EEELi512ENS_10bfloat16_tEfNS_4arch4Sm90ELb0ELb0ELb0ELb0ELb0ELb0ELb0ELb0ELb0ELb1ELb0ELb0EEENS1_21CollectiveEpilogueFwdINS6_IJSA_NS7_ILi512EEESA_EEES9_SC_SE_Li256ELb0ELb1ELb0ELb0EEENS1_29StaticPersistentTileSchedulerILb0EEEEEEEEEvNT_6ParamsE,"a",@progbits
	.sectionflags	@""
	.align	4
.nv.constant0._ZN7cutlass13device_kernelIN5flash11enable_sm90INS1_16FlashAttnFwdSm90INS1_25CollectiveMainloopFwdSm90ILi2EN4cute5tupleIJNS5_1CILi1EEES8_S8_EEENS6_IJNS7_ILi64EEESA_SA_EEELi512ENS_10bfloat16_tEfNS_4arch4Sm90ELb0ELb0ELb0ELb0ELb0ELb0ELb0ELb0ELb0ELb1ELb0ELb0EEENS1_21CollectiveEpilogueFwdINS6_IJSA_NS7_ILi512EEESA_EEES9_SC_SE_Li256ELb0ELb1ELb0ELb0EEENS1_29StaticPersistentTileSchedulerILb0EEEEEEEEEvNT_6ParamsE:
	.zero		3456


//--------------------- .nv.constant0._ZN7cutlass13device_kernelIN5flash11enable_sm90INS1_16FlashAttnFwdSm90INS1_25CollectiveMainloopFwdSm90ILi2EN4cute5tupleIJNS5_1CILi1EEES8_S8_EEENS6_IJNS7_ILi64EEESA_SA_EEELi512ENS_10bfloat16_tEfNS_4arch4Sm90ELb0ELb0ELb0ELb0ELb0ELb0ELb1ELb0ELb0ELb1ELb0ELb0EEENS1_21CollectiveEpilogueFwdINS6_IJSA_NS7_ILi512EEESA_EEES9_SC_SE_Li256ELb0ELb1ELb0ELb0EEENS1_29StaticPersistentTileSchedulerILb0EEEEEEEEEvNT_6ParamsE --------------------------
	.section	.nv.constant0._ZN7cutlass13device_kernelIN5flash11enable_sm90INS1_16FlashAttnFwdSm90INS1_25CollectiveMainloopFwdSm90ILi2EN4cute5tupleIJNS5_1CILi1EEES8_S8_EEENS6_IJNS7_ILi64EEESA_SA_EEELi512ENS_10bfloat16_tEfNS_4arch4Sm90ELb0ELb0ELb0ELb0ELb0ELb0ELb1ELb0ELb0ELb1ELb0ELb0EEENS1_21CollectiveEpilogueFwdINS6_IJSA_NS7_ILi512EEESA_EEES9_SC_SE_Li256ELb0ELb1ELb0ELb0EEENS1_29StaticPersistentTileSchedulerILb0EEEEEEEEEvNT_6ParamsE,"a",@progbits
	.sectionflags	@""
	.align	4
.nv.constant0._ZN7cutlass13device_kernelIN5flash11enable_sm90INS1_16FlashAttnFwdSm90INS1_25CollectiveMainloopFwdSm90ILi2EN4cute5tupleIJNS5_1CILi1EEES8_S8_EEENS6_IJNS7_ILi64EEESA_SA_EEELi512ENS_10bfloat16_tEfNS_4arch4Sm90ELb0ELb0ELb0ELb0ELb0ELb0ELb1ELb0ELb0ELb1ELb0ELb0EEENS1_21CollectiveEpilogueFwdINS6_IJSA_NS7_ILi512EEESA_EEES9_SC_SE_Li256ELb0ELb1ELb0ELb0EEENS1_29StaticPersistentTileSchedulerILb0EEEEEEEEEvNT_6ParamsE:
	.zero		3712


//--------------------- .nv.constant0._ZN7cutlass13device_kernelIN5flash11enable_sm90INS1_16FlashAttnFwdSm90INS1_25CollectiveMainloopFwdSm90ILi2EN4cute5tupleIJNS5_1CILi1EEES8_S8_EEENS6_IJNS7_ILi64EEESA_SA_EEELi512ENS_10bfloat16_tEfNS_4arch4Sm90ELb0ELb0ELb0ELb1ELb0ELb0ELb0ELb0ELb0ELb1ELb0ELb0EEENS1_21CollectiveEpilogueFwdINS6_IJSA_NS7_ILi512EEESA_EEES9_SC_SE_Li256ELb1ELb1ELb0ELb0EEENS1_36VarlenDynamicPersistentTileSchedulerILi64ELi64ELi256ELi128ELb0ELb1ELb1ELb0ELb1ELb1EEEEEEEEEvNT_6ParamsE --------------------------
	.section	.nv.constant0._ZN7cutlass13device_kernelIN5flash11enable_sm90INS1_16FlashAttnFwdSm90INS1_25CollectiveMainloopFwdSm90ILi2EN4cute5tupleIJNS5_1CILi1EEES8_S8_EEENS6_IJNS7_ILi64EEESA_SA_EEELi512ENS_10bfloat16_tEfNS_4arch4Sm90ELb0ELb0ELb0ELb1ELb0ELb0ELb0ELb0ELb0ELb1ELb0ELb0EEENS1_21CollectiveEpilogueFwdINS6_IJSA_NS7_ILi512EEESA_EEES9_SC_SE_Li256ELb1ELb1ELb0ELb0EEENS1_36VarlenDynamicPersistentTileSchedulerILi64ELi64ELi256ELi128ELb0ELb1ELb1ELb0ELb1ELb1EEEEEEEEEvNT_6ParamsE,"a",@progbits
	.sectionflags	@""
	.align	4
.nv.constant0._ZN7cutlass13device_kernelIN5flash11enable_sm90INS1_16FlashAttnFwdSm90INS1_25CollectiveMainloopFwdSm90ILi2EN4cute5tupleIJNS5_1CILi1EEES8_S8_EEENS6_IJNS7_ILi64EEESA_SA_EEELi512ENS_10bfloat16_tEfNS_4arch4Sm90ELb0ELb0ELb0ELb1ELb0ELb0ELb0ELb0ELb0ELb1ELb0ELb0EEENS1_21CollectiveEpilogueFwdINS6_IJSA_NS7_ILi512EEESA_EEES9_SC_SE_Li256ELb1ELb1ELb0ELb0EEENS1_36VarlenDynamicPersistentTileSchedulerILi64ELi64ELi256ELi128ELb0ELb1ELb1ELb0ELb1ELb1EEEEEEEEEvNT_6ParamsE:
	.zero		3584


//--------------------- .nv.constant0._ZN7cutlass13device_kernelIN5flash11enable_sm90INS1_16FlashAttnFwdSm90INS1_25CollectiveMainloopFwdSm90ILi2EN4cute5tupleIJNS5_1CILi1EEES8_S8_EEENS6_IJNS7_ILi64EEESA_SA_EEELi512ENS_10bfloat16_tEfNS_4arch4Sm90ELb0ELb0ELb0ELb1ELb0ELb1ELb0ELb0ELb0ELb1ELb0ELb0EEENS1_21CollectiveEpilogueFwdINS6_IJSA_NS7_ILi512EEESA_EEES9_SC_SE_Li256ELb1ELb1ELb0ELb0EEENS1_36VarlenDynamicPersistentTileSchedulerILi64ELi64ELi256ELi128ELb0ELb1ELb1ELb0ELb1ELb1EEEEEEEEEvNT_6ParamsE --------------------------
	.section	.nv.constant0._ZN7cutlass13device_kernelIN5flash11enable_sm90INS1_16FlashAttnFwdSm90INS1_25CollectiveMainloopFwdSm90ILi2EN4cute5tupleIJNS5_1CILi1EEES8_S8_EEENS6_IJNS7_ILi64EEESA_SA_EEELi512ENS_10bfloat16_tEfNS_4arch4Sm90ELb0ELb0ELb0ELb1ELb0ELb1ELb0ELb0ELb0ELb1ELb0ELb0EEENS1_21CollectiveEpilogueFwdINS6_IJSA_NS7_ILi512EEESA_EEES9_SC_SE_Li256ELb1ELb1ELb0ELb0EEENS1_36VarlenDynamicPersistentTileSchedulerILi64ELi64ELi256ELi128ELb0ELb1ELb1ELb0ELb1ELb1EEEEEEEEEvNT_6ParamsE,"a",@progbits
	.sectionflags	@""
	.align	4
.nv.constant0._ZN7cutlass13device_kernelIN5flash11enable_sm90INS1_16FlashAttnFwdSm90INS1_25CollectiveMainloopFwdSm90ILi2EN4cute5tupleIJNS5_1CILi1EEES8_S8_EEENS6_IJNS7_ILi64EEESA_SA_EEELi512ENS_10bfloat16_tEfNS_4arch4Sm90ELb0ELb0ELb0ELb1ELb0ELb1ELb0ELb0ELb0ELb1ELb0ELb0EEENS1_21CollectiveEpilogueFwdINS6_IJSA_NS7_ILi512EEESA_EEES9_SC_SE_Li256ELb1ELb1ELb0ELb0EEENS1_36VarlenDynamicPersistentTileSchedulerILi64ELi64ELi256ELi128ELb0ELb1ELb1ELb0ELb1ELb1EEEEEEEEEvNT_6ParamsE:
	.zero		3584


//--------------------- .nv.constant0._ZN7cutlass13device_kernelIN5flash11enable_sm90INS1_16FlashAttnFwdSm90INS1_25CollectiveMainloopFwdSm90ILi2EN4cute5tupleIJNS5_1CILi1EEES8_S8_EEENS6_IJNS7_ILi64EEESA_SA_EEELi512ENS_10bfloat16_tEfNS_4arch4Sm90ELb0ELb0ELb0ELb1ELb0ELb0ELb1ELb0ELb0ELb1ELb0ELb0EEENS1_21CollectiveEpilogueFwdINS6_IJSA_NS7_ILi512EEESA_EEES9_SC_SE_Li256ELb1ELb1ELb0ELb0EEENS1_36VarlenDynamicPersistentTileSchedulerILi64ELi64ELi256ELi128ELb0ELb1ELb1ELb0ELb1ELb1EEEEEEEEEvNT_6ParamsE --------------------------
	.section	.nv.constant0._ZN7cutlass13device_kernelIN5flash11enable_sm90INS1_16FlashAttnFwdSm90INS1_25CollectiveMainloopFwdSm90ILi2EN4cute5tupleIJNS5_1CILi1EEES8_S8_EEENS6_IJNS7_ILi64EEESA_SA_EEELi512ENS_10bfloat16_tEfNS_4arch4Sm90ELb0ELb0ELb0ELb1ELb0ELb0ELb1ELb0ELb0ELb1ELb0ELb0EEENS1_21CollectiveEpilogueFwdINS6_IJSA_NS7_ILi512EEESA_EEES9_SC_SE_Li256ELb1ELb1ELb0ELb0EEENS1_36VarlenDynamicPersistentTileSchedulerILi64ELi64ELi256ELi128ELb0ELb1ELb1ELb0ELb1ELb1EEEEEEEEEvNT_6ParamsE,"a",@progbits
	.sectionflags	@""
	.align	4
.nv.constant0._ZN7cutlass13device_kernelIN5flash11enable_sm90INS1_16FlashAttnFwdSm90INS1_25CollectiveMainloopFwdSm90ILi2EN4cute5tupleIJNS5_1CILi1EEES8_S8_EEENS6_IJNS7_ILi64EEESA_SA_EEELi512ENS_10bfloat16_tEfNS_4arch4Sm90ELb0ELb0ELb0ELb1ELb0ELb0ELb1ELb0ELb0ELb1ELb0ELb0EEENS1_21CollectiveEpilogueFwdINS6_IJSA_NS7_ILi512EEESA_EEES9_SC_SE_Li256ELb1ELb1ELb0ELb0EEENS1_36VarlenDynamicPersistentTileSchedulerILi64ELi64ELi256ELi128ELb0ELb1ELb1ELb0ELb1ELb1EEEEEEEEEvNT_6ParamsE:
	.zero		3840


//--------------------- .nv.constant0._ZN7cutlass13device_kernelIN5flash11enable_sm90INS1_16FlashAttnFwdSm90INS1_25CollectiveMainloopFwdSm90ILi2EN4cute5tupleIJNS5_1CILi1EEES8_S8_EEENS6_IJNS7_ILi64EEESA_SA_EEELi512ENS_10bfloat16_tEfNS_4arch4Sm90ELb0ELb0ELb0ELb1ELb0ELb1ELb1ELb0ELb0ELb1ELb0ELb0EEENS1_21CollectiveEpilogueFwdINS6_IJSA_NS7_ILi512EEESA_EEES9_SC_SE_Li256ELb1ELb1ELb0ELb0EEENS1_36VarlenDynamicPersistentTileSchedulerILi64ELi64ELi256ELi128ELb0ELb1ELb1ELb0ELb1ELb1EEEEEEEEEvNT_6ParamsE --------------------------
	.section	.nv.constant0._ZN7cutlass13device_kernelIN5flash11enable_sm90INS1_16FlashAttnFwdSm90INS1_25CollectiveMainloopFwdSm90ILi2EN4cute5tupleIJNS5_1CILi1EEES8_S8_EEENS6_IJNS7_ILi64EEESA_SA_EEELi512ENS_10bfloat16_tEfNS_4arch4Sm90ELb0ELb0ELb0ELb1ELb0ELb1ELb1ELb0ELb0ELb1ELb0ELb0EEENS1_21CollectiveEpilogueFwdINS6_IJSA_NS7_ILi512EEESA_EEES9_SC_SE_Li256ELb1ELb1ELb0ELb0EEENS1_36VarlenDynamicPersistentTileSchedulerILi64ELi64ELi256ELi128ELb0ELb1ELb1ELb0ELb1ELb1EEEEEEEEEvNT_6ParamsE,"a",@progbits
	.sectionflags	@""
	.align	4
.nv.constant0._ZN7cutlass13device_kernelIN5flash11enable_sm90INS1_16FlashAttnFwdSm90INS1_25CollectiveMainloopFwdSm90ILi2EN4cute5tupleIJNS5_1CILi1EEES8_S8_EEENS6_IJNS7_ILi64EEESA_SA_EEELi512ENS_10bfloat16_tEfNS_4arch4Sm90ELb0ELb0ELb0ELb1ELb0ELb1ELb1ELb0ELb0ELb1ELb0ELb0EEENS1_21CollectiveEpilogueFwdINS6_IJSA_NS7_ILi512EEESA_EEES9_SC_SE_Li256ELb1ELb1ELb0ELb0EEENS1_36VarlenDynamicPersistentTileSchedulerILi64ELi64ELi256ELi128ELb0ELb1ELb1ELb0ELb1ELb1EEEEEEEEEvNT_6ParamsE:
	.zero		3840


//--------------------- .nv.constant0._ZN7cutlass13device_kernelIN5flash11enable_sm90INS1_16FlashAttnFwdSm90INS1_25CollectiveMainloopFwdSm90ILi2EN4cute5tupleIJNS5_1CILi1EEES8_S8_EEENS6_IJNS7_ILi64EEESA_SA_EEELi512ENS_10bfloat16_tEfNS_4arch4Sm90ELb0ELb1ELb0ELb0ELb0ELb0ELb0ELb0ELb0ELb1ELb0ELb0EEENS1_21CollectiveEpilogueFwdINS6_IJSA_NS7_ILi512EEESA_EEES9_SC_SE_Li256ELb0ELb1ELb0ELb0EEENS1_30DynamicPersistentTileSchedulerILi256ELi128ELb0ELb1ELb1EEEEEEEEEvNT_6ParamsE --------------------------
	.section	.nv.constant0._ZN7cutlass13device_kernelIN5flash11enable_sm90INS1_16FlashAttnFwdSm90INS1_25CollectiveMainloopFwdSm90ILi2EN4cute5tupleIJNS5_1CILi1EEES8_S8_EEENS6_IJNS7_ILi64EEESA_SA_EEELi512ENS_10bfloat16_tEfNS_4arch4Sm90ELb0ELb1ELb0ELb0ELb0ELb0ELb0ELb0ELb0ELb1ELb0ELb0EEENS1_21CollectiveEpilogueFwdINS6_IJSA_NS7_ILi512EEESA_EEES9_SC_SE_Li256ELb0ELb1ELb0ELb0EEENS1_30DynamicPersistentTileSchedulerILi256ELi128ELb0ELb1ELb1EEEEEEEEEvNT_6ParamsE,"a",@progbits
	.sectionflags	@""
	.align	4
.nv.constant0._ZN7cutlass13device_kernelIN5flash11enable_sm90INS1_16FlashAttnFwdSm90INS1_25CollectiveMainloopFwdSm90ILi2EN4cute5tupleIJNS5_1CILi1EEES8_S8_EEENS6_IJNS7_ILi64EEESA_SA_EEELi512ENS_10bfloat16_tEfNS_4arch4Sm90ELb0ELb1ELb0ELb0ELb0ELb0ELb0ELb0ELb0ELb1ELb0ELb0EEENS1_21CollectiveEpilogueFwdINS6_IJSA_NS7_ILi512EEESA_EEES9_SC_SE_Li256ELb0ELb1ELb0ELb0EEENS1_30DynamicPersistentTileSchedulerILi256ELi128ELb0ELb1ELb1EEEEEEEEEvNT_6ParamsE:
	.zero		3584


//--------------------- .nv.constant0._ZN7cutlass13device_kernelIN5flash11enable_sm90INS1_16FlashAttnFwdSm90INS1_25CollectiveMainloopFwdSm90ILi2EN4cute5tupleIJNS5_1CILi1EEES8_S8_EEENS6_IJNS7_ILi64EEESA_SA_EEELi512ENS_10bfloat16_tEfNS_4arch4Sm90ELb0ELb1ELb0ELb0ELb0ELb0ELb1ELb0ELb0ELb1ELb0ELb0EEENS1_21CollectiveEpilogueFwdINS6_IJSA_NS7_ILi512EEESA_EEES9_SC_SE_Li256ELb0ELb1ELb0ELb0EEENS1_30DynamicPersistentTileSchedulerILi256ELi128ELb0ELb1ELb1EEEEEEEEEvNT_6ParamsE --------------------------
	.section	.nv.constant0._ZN7cutlass13device_kernelIN5flash11enable_sm90INS1_16FlashAttnFwdSm90INS1_25CollectiveMainloopFwdSm90ILi2EN4cute5tupleIJNS5_1CILi1EEES8_S8_EEENS6_IJNS7_ILi64EEESA_SA_EEELi512ENS_10bfloat16_tEfNS_4arch4Sm90ELb0ELb1ELb0ELb0ELb0ELb0ELb1ELb0ELb0ELb1ELb0ELb0EEENS1_21CollectiveEpilogueFwdINS6_IJSA_NS7_ILi512EEESA_EEES9_SC_SE_Li256ELb0ELb1ELb0ELb0EEENS1_30DynamicPersistentTileSchedulerILi256ELi128ELb0ELb1ELb1EEEEEEEEEvNT_6ParamsE,"a",@progbits
	.sectionflags	@""
	.align	4
.nv.constant0._ZN7cutlass13device_kernelIN5flash11enable_sm90INS1_16FlashAttnFwdSm90INS1_25CollectiveMainloopFwdSm90ILi2EN4cute5tupleIJNS5_1CILi1EEES8_S8_EEENS6_IJNS7_ILi64EEESA_SA_EEELi512ENS_10bfloat16_tEfNS_4arch4Sm90ELb0ELb1ELb0ELb0ELb0ELb0ELb1ELb0ELb0ELb1ELb0ELb0EEENS1_21CollectiveEpilogueFwdINS6_IJSA_NS7_ILi512EEESA_EEES9_SC_SE_Li256ELb0ELb1ELb0ELb0EEENS1_30DynamicPersistentTileSchedulerILi256ELi128ELb0ELb1ELb1EEEEEEEEEvNT_6ParamsE:
	.zero		3840


//--------------------- .nv.constant0._ZN7cutlass13device_kernelIN5flash11enable_sm90INS1_16FlashAttnFwdSm90INS1_25CollectiveMainloopFwdSm90ILi2EN4cute5tupleIJNS5_1CILi1EEES8_S8_EEENS6_IJNS7_ILi64EEESA_SA_EEELi512ENS_10bfloat16_tEfNS_4arch4Sm90ELb0ELb1ELb0ELb1ELb0ELb0ELb0ELb0ELb0ELb1ELb0ELb0EEENS1_21CollectiveEpilogueFwdINS6_IJSA_NS7_ILi512EEESA_EEES9_SC_SE_Li256ELb1ELb1ELb0ELb0EEENS1_36VarlenDynamicPersistentTileSchedulerILi64ELi64ELi256ELi128ELb0ELb1ELb1ELb1ELb0ELb1EEEEEEEEEvNT_6ParamsE --------------------------
	.section	.nv.constant0._ZN7cutlass13device_kernelIN5flash11enable_sm90INS1_16FlashAttnFwdSm90INS1_25CollectiveMainloopFwdSm90ILi2EN4cute5tupleIJNS5_1CILi1EEES8_S8_EEENS6_IJNS7_ILi64EEESA_SA_EEELi512ENS_10bfloat16_tEfNS_4arch4Sm90ELb0ELb1ELb0ELb1ELb0ELb0ELb0ELb0ELb0ELb1ELb0ELb0EEENS1_21CollectiveEpilogueFwdINS6_IJSA_NS7_ILi512EEESA_EEES9_SC_SE_Li256ELb1ELb1ELb0ELb0EEENS1_36VarlenDynamicPersistentTileSchedulerILi64ELi64ELi256ELi128ELb0ELb1ELb1ELb1ELb0ELb1EEEEEEEEEvNT_6ParamsE,"a",@progbits
	.sectionflags	@""
	.align	4
.nv.constant0._ZN7cutlass13device_kernelIN5flash11enable_sm90INS1_16FlashAttnFwdSm90INS1_25CollectiveMainloopFwdSm90ILi2EN4cute5tupleIJNS5_1CILi1EEES8_S8_EEENS6_IJNS7_ILi64EEESA_SA_EEELi512ENS_10bfloat16_tEfNS_4arch4Sm90ELb0ELb1ELb0ELb1ELb0ELb0ELb0ELb0ELb0ELb1ELb0ELb0EEENS1_21CollectiveEpilogueFwdINS6_IJSA_NS7_ILi512EEESA_EEES9_SC_SE_Li256ELb1ELb1ELb0ELb0EEENS1_36VarlenDynamicPersistentTileSchedulerILi64ELi64ELi256ELi128ELb0ELb1ELb1ELb1ELb0ELb1EEEEEEEEEvNT_6ParamsE:
	.zero		3584


//--------------------- .nv.constant0._ZN7cutlass13device_kernelIN5flash11enable_sm90INS1_16FlashAttnFwdSm90INS1_25CollectiveMainloopFwdSm90ILi2EN4cute5tupleIJNS5_1CILi1EEES8_S8_EEENS6_IJNS7_ILi64EEESA_SA_EEELi512ENS_10bfloat16_tEfNS_4arch4Sm90ELb0ELb1ELb0ELb1ELb0ELb1ELb0ELb0ELb0ELb1ELb0ELb0EEENS1_21CollectiveEpilogueFwdINS6_IJSA_NS7_ILi512EEESA_EEES9_SC_SE_Li256ELb1ELb1ELb0ELb0EEENS1_36VarlenDynamicPersistentTileSchedulerILi64ELi64ELi256ELi128ELb0ELb1ELb1ELb1ELb0ELb1EEEEEEEEEvNT_6ParamsE --------------------------
	.section	.nv.constant0._ZN7cutlass13device_kernelIN5flash11enable_sm90INS1_16FlashAttnFwdSm90INS1_25CollectiveMainloopFwdSm90ILi2EN4cute5tupleIJNS5_1CILi1EEES8_S8_EEENS6_IJNS7_ILi64EEESA_SA_EEELi512ENS_10bfloat16_tEfNS_4arch4Sm90ELb0ELb1ELb0ELb1ELb0ELb1ELb0ELb0ELb0ELb1ELb0ELb0EEENS1_21CollectiveEpilogueFwdINS6_IJSA_NS7_ILi512EEESA_EEES9_SC_SE_Li256ELb1ELb1ELb0ELb0EEENS1_36VarlenDynamicPersistentTileSchedulerILi64ELi64ELi256ELi128ELb0ELb1ELb1ELb1ELb0ELb1EEEEEEEEEvNT_6ParamsE,"a",@progbits
	.sectionflags	@""
	.align	4
.nv.constant0._ZN7cutlass13device_kernelIN5flash11enable_sm90INS1_16FlashAttnFwdSm90INS1_25CollectiveMainloopFwdSm90ILi2EN4cute5tupleIJNS5_1CILi1EEES8_S8_EEENS6_IJNS7_ILi64EEESA_SA_EEELi512ENS_10bfloat16_tEfNS_4arch4Sm90ELb0ELb1ELb0ELb1ELb0ELb1ELb0ELb0ELb0ELb1ELb0ELb0EEENS1_21CollectiveEpilogueFwdINS6_IJSA_NS7_ILi512EEESA_EEES9_SC_SE_Li256ELb1ELb1ELb0ELb0EEENS1_36VarlenDynamicPersistentTileSchedulerILi64ELi64ELi256ELi128ELb0ELb1ELb1ELb1ELb0ELb1EEEEEEEEEvNT_6ParamsE:
	.zero		3584


//--------------------- .nv.constant0._ZN7cutlass13device_kernelIN5flash11enable_sm90INS1_16FlashAttnFwdSm90INS1_25CollectiveMainloopFwdSm90ILi2EN4cute5tupleIJNS5_1CILi1EEES8_S8_EEENS6_IJNS7_ILi64EEESA_SA_EEELi512ENS_10bfloat16_tEfNS_4arch4Sm90ELb0ELb1ELb0ELb1ELb0ELb0ELb1ELb0ELb0ELb1ELb0ELb0EEENS1_21CollectiveEpilogueFwdINS6_IJSA_NS7_ILi512EEESA_EEES9_SC_SE_Li256ELb1ELb1ELb0ELb0EEENS1_36VarlenDynamicPersistentTileSchedulerILi64ELi64ELi256ELi128ELb0ELb1ELb1ELb1ELb0ELb1EEEEEEEEEvNT_6ParamsE --------------------------
	.section	.nv.constant0._ZN7cutlass13device_kernelIN5flash11enable_sm90INS1_16FlashAttnFwdSm90INS1_25CollectiveMainloopFwdSm90ILi2EN4cute5tupleIJNS5_1CILi1EEES8_S8_EEENS6_IJNS7_ILi64EEESA_SA_EEELi512ENS_10bfloat16_tEfNS_4arch4Sm90ELb0ELb1ELb0ELb1ELb0ELb0ELb1ELb0ELb0ELb1ELb0ELb0EEENS1_21CollectiveEpilogueFwdINS6_IJSA_NS7_ILi512EEESA_EEES9_SC_SE_Li256ELb1ELb1ELb0ELb0EEENS1_36VarlenDynamicPersistentTileSchedulerILi64ELi64ELi256ELi128ELb0ELb1ELb1ELb1ELb0ELb1EEEEEEEEEvNT_6ParamsE,"a",@progbits
	.sectionflags	@""
	.align	4
.nv.constant0._ZN7cutlass13device_kernelIN5flash11enable_sm90INS1_16FlashAttnFwdSm90INS1_25CollectiveMainloopFwdSm90ILi2EN4cute5tupleIJNS5_1CILi1EEES8_S8_EEENS6_IJNS7_ILi64EEESA_SA_EEELi512ENS_10bfloat16_tEfNS_4arch4Sm90ELb0ELb1ELb0ELb1ELb0ELb0ELb1ELb0ELb0ELb1ELb0ELb0EEENS1_21CollectiveEpilogueFwdINS6_IJSA_NS7_ILi512EEESA_EEES9_SC_SE_Li256ELb1ELb1ELb0ELb0EEENS1_36VarlenDynamicPersistentTileSchedulerILi64ELi64ELi256ELi128ELb0ELb1ELb1ELb1ELb0ELb1EEEEEEEEEvNT_6ParamsE:
	.zero		3840


//--------------------- .nv.constant0._ZN7cutlass13device_kernelIN5flash11enable_sm90INS1_16FlashAttnFwdSm90INS1_25CollectiveMainloopFwdSm90ILi2EN4cute5tupleIJNS5_1CILi1EEES8_S8_EEENS6_IJNS7_ILi64EEESA_SA_EEELi512ENS_10bfloat16_tEfNS_4arch4Sm90ELb0ELb1ELb0ELb1ELb0ELb1ELb1ELb0ELb0ELb1ELb0ELb0EEENS1_21CollectiveEpilogueFwdINS6_IJSA_NS7_ILi512EEESA_EEES9_SC_SE_Li256ELb1ELb1ELb0ELb0EEENS1_36VarlenDynamicPersistentTileSchedulerILi64ELi64ELi256ELi128ELb0ELb1ELb1ELb1ELb0ELb1EEEEEEEEEvNT_6ParamsE --------------------------
	.section	.nv.constant0._ZN7cutlass13device_kernelIN5flash11enable_sm90INS1_16FlashAttnFwdSm90INS1_25CollectiveMainloopFwdSm90ILi2EN4cute5tupleIJNS5_1CILi1EEES8_S8_EEENS6_IJNS7_ILi64EEESA_SA_EEELi512ENS_10bfloat16_tEfNS_4arch4Sm90ELb0ELb1ELb0ELb1ELb0ELb1ELb1ELb0ELb0ELb1ELb0ELb0EEENS1_21CollectiveEpilogueFwdINS6_IJSA_NS7_ILi512EEESA_EEES9_SC_SE_Li256ELb1ELb1ELb0ELb0EEENS1_36VarlenDynamicPersistentTileSchedulerILi64ELi64ELi256ELi128ELb0ELb1ELb1ELb1ELb0ELb1EEEEEEEEEvNT_6ParamsE,"a",@progbits
	.sectionflags	@""
	.align	4
.nv.constant0._ZN7cutlass13device_kernelIN5flash11enable_sm90INS1_16FlashAttnFwdSm90INS1_25CollectiveMainloopFwdSm90ILi2EN4cute5tupleIJNS5_1CILi1EEES8_S8_EEENS6_IJNS7_ILi64EEESA_SA_EEELi512ENS_10bfloat16_tEfNS_4arch4Sm90ELb0ELb1ELb0ELb1ELb0ELb1ELb1ELb0ELb0ELb1ELb0ELb0EEENS1_21CollectiveEpilogueFwdINS6_IJSA_NS7_ILi512EEESA_EEES9_SC_SE_Li256ELb1ELb1ELb0ELb0EEENS1_36VarlenDynamicPersistentTileSchedulerILi64ELi64ELi256ELi128ELb0ELb1ELb1ELb1ELb0ELb1EEEEEEEEEvNT_6ParamsE:
	.zero		3840


//--------------------- .nv.constant0._ZN7cutlass13device_kernelIN5flash11enable_sm90INS1_16FlashAttnFwdSm90INS1_25CollectiveMainloopFwdSm90ILi2EN4cute5tupleIJNS5_1CILi1EEES8_S8_EEENS6_IJNS7_ILi64EEESA_SA_EEELi512ENS_10bfloat16_tEfNS_4arch4Sm90ELb1ELb0ELb0ELb0ELb0ELb0ELb0ELb0ELb0ELb1ELb0ELb0EEENS1_21CollectiveEpilogueFwdINS6_IJSA_NS7_ILi512EEESA_EEES9_SC_SE_Li256ELb0ELb1ELb0ELb0EEENS1_30DynamicPersistentTileSchedulerILi256ELi128ELb0ELb1ELb1EEEEEEEEEvNT_6ParamsE --------------------------
	.section	.nv.constant0._ZN7cutlass13device_kernelIN5flash11enable_sm90INS1_16FlashAttnFwdSm90INS1_25CollectiveMainloopFwdSm90ILi2EN4cute5tupleIJNS5_1CILi1EEES8_S8_EEENS6_IJNS7_ILi64EEESA_SA_EEELi512ENS_10bfloat16_tEfNS_4arch4Sm90ELb1ELb0ELb0ELb0ELb0ELb0ELb0ELb0ELb0ELb1ELb0ELb0EEENS1_21CollectiveEpilogueFwdINS6_IJSA_NS7_ILi512EEESA_EEES9_SC_SE_Li256ELb0ELb1ELb0ELb0EEENS1_30DynamicPersistentTileSchedulerILi256ELi128ELb0ELb1ELb1EEEEEEEEEvNT_6ParamsE,"a",@progbits
	.sectionflags	@""
	.align	4
.nv.constant0._ZN7cutlass13device_kernelIN5flash11enable_sm90INS1_16FlashAttnFwdSm90INS1_25CollectiveMainloopFwdSm90ILi2EN4cute5tupleIJNS5_1CILi1EEES8_S8_EEENS6_IJNS7_ILi64EEESA_SA_EEELi512ENS_10bfloat16_tEfNS_4arch4Sm90ELb1ELb0ELb0ELb0ELb0ELb0ELb0ELb0ELb0ELb1ELb0ELb0EEENS1_21CollectiveEpilogueFwdINS6_IJSA_NS7_ILi512EEESA_EEES9_SC_SE_Li256ELb0ELb1ELb0ELb0EEENS1_30DynamicPersistentTileSchedulerILi256ELi128ELb0ELb1ELb1EEEEEEEEEvNT_6ParamsE:
	.zero		3584


//--------------------- .nv.constant0._ZN7cutlass13device_kernelIN5flash11enable_sm90INS1_16FlashAttnFwdSm90INS1_25CollectiveMainloopFwdSm90ILi2EN4cute5tupleIJNS5_1CILi1EEES8_S8_EEENS6_IJNS7_ILi64EEESA_SA_EEELi512ENS_10bfloat16_tEfNS_4arch4Sm90ELb1ELb0ELb0ELb0ELb0ELb0ELb1ELb0ELb0ELb1ELb0ELb0EEENS1_21CollectiveEpilogueFwdINS6_IJSA_NS7_ILi512EEESA_EEES9_SC_SE_Li256ELb0ELb1ELb0ELb0EEENS1_30DynamicPersistentTileSchedulerILi256ELi128ELb0ELb1ELb1EEEEEEEEEvNT_6ParamsE --------------------------
	.section	.nv.constant0._ZN7cutlass13device_kernelIN5flash11enable_sm90INS1_16FlashAttnFwdSm90INS1_25CollectiveMainloopFwdSm90ILi2EN4cute5tupleIJNS5_1CILi1EEES8_S8_EEENS6_IJNS7_ILi64EEESA_SA_EEELi512ENS_10bfloat16_tEfNS_4arch4Sm90ELb1ELb0ELb0ELb0ELb0ELb0ELb1ELb0ELb0ELb1ELb0ELb0EEENS1_21CollectiveEpilogueFwdINS6_IJSA_NS7_ILi512EEESA_EEES9_SC_SE_Li256ELb0ELb1ELb0ELb0EEENS1_30DynamicPersistentTileSchedulerILi256ELi128ELb0ELb1ELb1EEEEEEEEEvNT_6ParamsE,"a",@progbits
	.sectionflags	@""
	.align	4
.nv.constant0._ZN7cutlass13device_kernelIN5flash11enable_sm90INS1_16FlashAttnFwdSm90INS1_25CollectiveMainloopFwdSm90ILi2EN4cute5tupleIJNS5_1CILi1EEES8_S8_EEENS6_IJNS7_ILi64EEESA_SA_EEELi512ENS_10bfloat16_tEfNS_4arch4Sm90ELb1ELb0ELb0ELb0ELb0ELb0ELb1ELb0ELb0ELb1ELb0ELb0EEENS1_21CollectiveEpilogueFwdINS6_IJSA_NS7_ILi512EEESA_EEES9_SC_SE_Li256ELb0ELb1ELb0ELb0EEENS1_30DynamicPersistentTileSchedulerILi256ELi128ELb0ELb1ELb1EEEEEEEEEvNT_6ParamsE:
	.zero		3840


//--------------------- .nv.constant0._ZN7cutlass13device_kernelIN5flash11enable_sm90INS1_16FlashAttnFwdSm90INS1_25CollectiveMainloopFwdSm90ILi2EN4cute5tupleIJNS5_1CILi1EEES8_S8_EEENS6_IJNS7_ILi64EEESA_SA_EEELi512ENS_10bfloat16_tEfNS_4arch4Sm90ELb1ELb0ELb0ELb1ELb0ELb0ELb0ELb0ELb0ELb1ELb0ELb0EEENS1_21CollectiveEpilogueFwdINS6_IJSA_NS7_ILi512EEESA_EEES9_SC_SE_Li256ELb1ELb1ELb0ELb0EEENS1_36VarlenDynamicPersistentTileSchedulerILi64ELi64ELi256ELi128ELb0ELb1ELb1ELb1ELb1ELb1EEEEEEEEEvNT_6ParamsE --------------------------
	.section	.nv.constant0._ZN7cutlass13device_kernelIN5flash11enable_sm90INS1_16FlashAttnFwdSm90INS1_25CollectiveMainloopFwdSm90ILi2EN4cute5tupleIJNS5_1CILi1EEES8_S8_EEENS6_IJNS7_ILi64EEESA_SA_EEELi512ENS_10bfloat16_tEfNS_4arch4Sm90ELb1ELb0ELb0ELb1ELb0ELb0ELb0ELb0ELb0ELb1ELb0ELb0EEENS1_21CollectiveEpilogueFwdINS6_IJSA_NS7_ILi512EEESA_EEES9_SC_SE_Li256ELb1ELb1ELb0ELb0EEENS1_36VarlenDynamicPersistentTileSchedulerILi64ELi64ELi256ELi128ELb0ELb1ELb1ELb1ELb1ELb1EEEEEEEEEvNT_6ParamsE,"a",@progbits
	.sectionflags	@""
	.align	4
.nv.constant0._ZN7cutlass13device_kernelIN5flash11enable_sm90INS1_16FlashAttnFwdSm90INS1_25CollectiveMainloopFwdSm90ILi2EN4cute5tupleIJNS5_1CILi1EEES8_S8_EEENS6_IJNS7_ILi64EEESA_SA_EEELi512ENS_10bfloat16_tEfNS_4arch4Sm90ELb1ELb0ELb0ELb1ELb0ELb0ELb0ELb0ELb0ELb1ELb0ELb0EEENS1_21CollectiveEpilogueFwdINS6_IJSA_NS7_ILi512EEESA_EEES9_SC_SE_Li256ELb1ELb1ELb0ELb0EEENS1_36VarlenDynamicPersistentTileSchedulerILi64ELi64ELi256ELi128ELb0ELb1ELb1ELb1ELb1ELb1EEEEEEEEEvNT_6ParamsE:
	.zero		3584


//--------------------- .nv.constant0._ZN7cutlass13device_kernelIN5flash11enable_sm90INS1_16FlashAttnFwdSm90INS1_25CollectiveMainloopFwdSm90ILi2EN4cute5tupleIJNS5_1CILi1EEES8_S8_EEENS6_IJNS7_ILi64EEESA_SA_EEELi512ENS_10bfloat16_tEfNS_4arch4Sm90ELb1ELb0ELb0ELb1ELb0ELb1ELb0ELb0ELb0ELb1ELb0ELb0EEENS1_21CollectiveEpilogueFwdINS6_IJSA_NS7_ILi512EEESA_EEES9_SC_SE_Li256ELb1ELb1ELb0ELb0EEENS1_36VarlenDynamicPersistentTileSchedulerILi64ELi64ELi256ELi128ELb0ELb1ELb1ELb1ELb1ELb1EEEEEEEEEvNT_6ParamsE --------------------------
	.section	.nv.constant0._ZN7cutlass13device_kernelIN5flash11enable_sm90INS1_16FlashAttnFwdSm90INS1_25CollectiveMainloopFwdSm90ILi2EN4cute5tupleIJNS5_1CILi1EEES8_S8_EEENS6_IJNS7_ILi64EEESA_SA_EEELi512ENS_10bfloat16_tEfNS_4arch4Sm90ELb1ELb0ELb0ELb1ELb0ELb1ELb0ELb0ELb0ELb1ELb0ELb0EEENS1_21CollectiveEpilogueFwdINS6_IJSA_NS7_ILi512EEESA_EEES9_SC_SE_Li256ELb1ELb1ELb0ELb0EEENS1_36VarlenDynamicPersistentTileSchedulerILi64ELi64ELi256ELi128ELb0ELb1ELb1ELb1ELb1ELb1EEEEEEEEEvNT_6ParamsE,"a",@progbits
	.sectionflags	@""
	.align	4
.nv.constant0._ZN7cutlass13device_kernelIN5flash11enable_sm90INS1_16FlashAttnFwdSm90INS1_25CollectiveMainloopFwdSm90ILi2EN4cute5tupleIJNS5_1CILi1EEES8_S8_EEENS6_IJNS7_ILi64EEESA_SA_EEELi512ENS_10bfloat16_tEfNS_4arch4Sm90ELb1ELb0ELb0ELb1ELb0ELb1ELb0ELb0ELb0ELb1ELb0ELb0EEENS1_21CollectiveEpilogueFwdINS6_IJSA_NS7_ILi512EEESA_EEES9_SC_SE_Li256ELb1ELb1ELb0ELb0EEENS1_36VarlenDynamicPersistentTileSchedulerILi64ELi64ELi256ELi128ELb0ELb1ELb1ELb1ELb1ELb1EEEEEEEEEvNT_6ParamsE:
	.zero		3584


//--------------------- .nv.constant0._ZN7cutlass13device_kernelIN5flash11enable_sm90INS1_16FlashAttnFwdSm90INS1_25CollectiveMainloopFwdSm90ILi2EN4cute5tupleIJNS5_1CILi1EEES8_S8_EEENS6_IJNS7_ILi64EEESA_SA_EEELi512ENS_10bfloat16_tEfNS_4arch4Sm90ELb1ELb0ELb0ELb1ELb0ELb0ELb1ELb0ELb0ELb1ELb0ELb0EEENS1_21CollectiveEpilogueFwdINS6_IJSA_NS7_ILi512EEESA_EEES9_SC_SE_Li256ELb1ELb1ELb0ELb0EEENS1_36VarlenDynamicPersistentTileSchedulerILi64ELi64ELi256ELi128ELb0ELb1ELb1ELb1ELb1ELb1EEEEEEEEEvNT_6ParamsE --------------------------
	.section	.nv.constant0._ZN7cutlass13device_kernelIN5flash11enable_sm90INS1_16FlashAttnFwdSm90INS1_25CollectiveMainloopFwdSm90ILi2EN4cute5tupleIJNS5_1CILi1EEES8_S8_EEENS6_IJNS7_ILi64EEESA_SA_EEELi512ENS_10bfloat16_tEfNS_4arch4Sm90ELb1ELb0ELb0ELb1ELb0ELb0ELb1ELb0ELb0ELb1ELb0ELb0EEENS1_21CollectiveEpilogueFwdINS6_IJSA_NS7_ILi512EEESA_EEES9_SC_SE_Li256ELb1ELb1ELb0ELb0EEENS1_36VarlenDynamicPersistentTileSchedulerILi64ELi64ELi256ELi128ELb0ELb1ELb1ELb1ELb1ELb1EEEEEEEEEvNT_6ParamsE,"a",@progbits
	.sectionflags	@""
	.align	4
.nv.constant0._ZN7cutlass13device_kernelIN5flash11enable_sm90INS1_16FlashAttnFwdSm90INS1_25CollectiveMainloopFwdSm90ILi2EN4cute5tupleIJNS5_1CILi1EEES8_S8_EEENS6_IJNS7_ILi64EEESA_SA_EEELi512ENS_10bfloat16_tEfNS_4arch4Sm90ELb1ELb0ELb0ELb1ELb0ELb0ELb1ELb0ELb0ELb1ELb0ELb0EEENS1_21CollectiveEpilogueFwdINS6_IJSA_NS7_ILi512EEESA_EEES9_SC_SE_Li256ELb1ELb1ELb0ELb0EEENS1_36VarlenDynamicPersistentTileSchedulerILi64ELi64ELi256ELi128ELb0ELb1ELb1ELb1ELb1ELb1EEEEEEEEEvNT_6ParamsE:
	.zero		3840


//--------------------- .nv.constant0._ZN7cutlass13device_kernelIN5flash11enable_sm90INS1_16FlashAttnFwdSm90INS1_25CollectiveMainloopFwdSm90ILi2EN4cute5tupleIJNS5_1CILi1EEES8_S8_EEENS6_IJNS7_ILi64EEESA_SA_EEELi512ENS_10bfloat16_tEfNS_4arch4Sm90ELb1ELb0ELb0ELb1ELb0ELb1ELb1ELb0ELb0ELb1ELb0ELb0EEENS1_21CollectiveEpilogueFwdINS6_IJSA_NS7_ILi512EEESA_EEES9_SC_SE_Li256ELb1ELb1ELb0ELb0EEENS1_36VarlenDynamicPersistentTileSchedulerILi64ELi64ELi256ELi128ELb0ELb1ELb1ELb1ELb1ELb1EEEEEEEEEvNT_6ParamsE --------------------------
	.section	.nv.constant0._ZN7cutlass13device_kernelIN5flash11enable_sm90INS1_16FlashAttnFwdSm90INS1_25CollectiveMainloopFwdSm90ILi2EN4cute5tupleIJNS5_1CILi1EEES8_S8_EEENS6_IJNS7_ILi64EEESA_SA_EEELi512ENS_10bfloat16_tEfNS_4arch4Sm90ELb1ELb0ELb0ELb1ELb0ELb1ELb1ELb0ELb0ELb1ELb0ELb0EEENS1_21CollectiveEpilogueFwdINS6_IJSA_NS7_ILi512EEESA_EEES9_SC_SE_Li256ELb1ELb1ELb0ELb0EEENS1_36VarlenDynamicPersistentTileSchedulerILi64ELi64ELi256ELi128ELb0ELb1ELb1ELb1ELb1ELb1EEEEEEEEEvNT_6ParamsE,"a",@progbits
	.sectionflags	@""
	.align	4
.nv.constant0._ZN7cutlass13device_kernelIN5flash11enable_sm90INS1_16FlashAttnFwdSm90INS1_25CollectiveMainloopFwdSm90ILi2EN4cute5tupleIJNS5_1CILi1EEES8_S8_EEENS6_IJNS7_ILi64EEESA_SA_EEELi512ENS_10bfloat16_tEfNS_4arch4Sm90ELb1ELb0ELb0ELb1ELb0ELb1ELb1ELb0ELb0ELb1ELb0ELb0EEENS1_21CollectiveEpilogueFwdINS6_IJSA_NS7_ILi512EEESA_EEES9_SC_SE_Li256ELb1ELb1ELb0ELb0EEENS1_36VarlenDynamicPersistentTileSchedulerILi64ELi64ELi256ELi128ELb0ELb1ELb1ELb1ELb1ELb1EEEEEEEEEvNT_6ParamsE:
	.zero		3840


//--------------------- SYMBOLS --------------------------

	.type		.nv.reservedSmem.offset0,@object
	.size		.nv.reservedSmem.offset0,0x4
